//
// Generated by NVIDIA NVVM Compiler
//
// Compiler Build ID: CL-36424714
// Cuda compilation tools, release 13.0, V13.0.88
// Based on NVVM 20.0.0
//

.version 9.0
.target sm_100
.address_size 64

	// .globl	_Z9cuda_grayPhiiS_i
.const .align 4 .b8 sobel_x[36] = {1, 0, 0, 0, 0, 0, 0, 0, 255, 255, 255, 255, 2, 0, 0, 0, 0, 0, 0, 0, 254, 255, 255, 255, 1, 0, 0, 0, 0, 0, 0, 0, 255, 255, 255, 255};
.const .align 4 .b8 sobel_y[36] = {1, 0, 0, 0, 2, 0, 0, 0, 1, 0, 0, 0, 0, 0, 0, 0, 0, 0, 0, 0, 0, 0, 0, 0, 255, 255, 255, 255, 254, 255, 255, 255, 255, 255, 255, 255};
.const .align 4 .b8 gray_value[12] = {154, 153, 153, 62, 225, 122, 20, 63, 174, 71, 225, 61};

.visible .entry _Z9cuda_grayPhiiS_i(
	.param .u64 .ptr .align 1 _Z9cuda_grayPhiiS_i_param_0,
	.param .u32 _Z9cuda_grayPhiiS_i_param_1,
	.param .u32 _Z9cuda_grayPhiiS_i_param_2,
	.param .u64 .ptr .align 1 _Z9cuda_grayPhiiS_i_param_3,
	.param .u32 _Z9cuda_grayPhiiS_i_param_4
)
{
	.reg .pred 	%p<4>;
	.reg .b16 	%rs<4>;
	.reg .b32 	%r<15>;
	.reg .b32 	%f<10>;
	.reg .b64 	%rd<9>;

	ld.param.u64 	%rd1, [_Z9cuda_grayPhiiS_i_param_0];
	ld.param.u32 	%r3, [_Z9cuda_grayPhiiS_i_param_1];
	ld.param.u32 	%r4, [_Z9cuda_grayPhiiS_i_param_2];
	ld.param.u64 	%rd2, [_Z9cuda_grayPhiiS_i_param_3];
	ld.param.u32 	%r5, [_Z9cuda_grayPhiiS_i_param_4];
	mul.hi.s32 	%r6, %r3, 1431655766;
	shr.u32 	%r7, %r6, 31;
	add.s32 	%r8, %r6, %r7;
	mov.u32 	%r9, %ctaid.x;
	mov.u32 	%r10, %ntid.x;
	mov.u32 	%r11, %tid.x;
	mad.lo.s32 	%r12, %r9, %r10, %r11;
	add.s32 	%r1, %r8, %r12;
	mul.lo.s32 	%r13, %r12, 3;
	add.s32 	%r2, %r3, %r13;
	setp.ge.u32 	%p1, %r13, %r4;
	setp.ge.s32 	%p2, %r1, %r5;
	or.pred  	%p3, %p1, %p2;
	@%p3 bra 	$L__BB0_2;
	cvta.to.global.u64 	%rd3, %rd1;
	cvta.to.global.u64 	%rd4, %rd2;
	ld.const.f32 	%f1, [gray_value];
	cvt.s64.s32 	%rd5, %r2;
	add.s64 	%rd6, %rd3, %rd5;
	ld.global.u8 	%rs1, [%rd6];
	cvt.rn.f32.u16 	%f2, %rs1;
	ld.const.f32 	%f3, [gray_value+4];
	ld.global.u8 	%rs2, [%rd6+1];
	cvt.rn.f32.u16 	%f4, %rs2;
	mul.f32 	%f5, %f3, %f4;
	fma.rn.f32 	%f6, %f1, %f2, %f5;
	ld.const.f32 	%f7, [gray_value+8];
	ld.global.u8 	%rs3, [%rd6+2];
	cvt.rn.f32.u16 	%f8, %rs3;
	fma.rn.f32 	%f9, %f7, %f8, %f6;
	cvt.rzi.u32.f32 	%r14, %f9;
	cvt.s64.s32 	%rd7, %r1;
	add.s64 	%rd8, %rd4, %rd7;
	st.global.u8 	[%rd8], %r14;
$L__BB0_2:
	ret;

}
	// .globl	_Z10cuda_sobelPhS_ii
.visible .entry _Z10cuda_sobelPhS_ii(
	.param .u64 .ptr .align 1 _Z10cuda_sobelPhS_ii_param_0,
	.param .u64 .ptr .align 1 _Z10cuda_sobelPhS_ii_param_1,
	.param .u32 _Z10cuda_sobelPhS_ii_param_2,
	.param .u32 _Z10cuda_sobelPhS_ii_param_3
)
{
	.reg .pred 	%p<34>;
	.reg .b16 	%rs<5>;
	.reg .b32 	%r<141>;
	.reg .b32 	%f<25>;
	.reg .b64 	%rd<19>;

	ld.param.u64 	%rd6, [_Z10cuda_sobelPhS_ii_param_0];
	ld.param.u32 	%r20, [_Z10cuda_sobelPhS_ii_param_2];
	ld.param.u32 	%r18, [_Z10cuda_sobelPhS_ii_param_3];
	cvta.to.global.u64 	%rd1, %rd6;
	mul.lo.s32 	%r1, %r18, %r20;
	sub.s32 	%r2, %r1, %r18;
	ld.const.u32 	%r3, [sobel_x+12];
	ld.const.u32 	%r4, [sobel_x+8];
	ld.const.u32 	%r5, [sobel_x+20];
	ld.const.u32 	%r6, [sobel_x+32];
	ld.const.u32 	%r7, [sobel_y+4];
	ld.const.u32 	%r8, [sobel_y+12];
	ld.const.u32 	%r9, [sobel_y+24];
	ld.const.u32 	%r10, [sobel_y+28];
	mov.b32 	%r140, 0;
	ld.const.u32 	%r11, [sobel_y+32];
	cvt.s64.s32 	%rd10, %r18;
$L__BB1_1:
	mov.u32 	%r21, %ctaid.y;
	mov.u32 	%r22, %ntid.y;
	mov.u32 	%r23, %tid.y;
	mad.lo.s32 	%r24, %r21, %r22, %r23;
	shl.b32 	%r25, %r24, 2;
	add.s32 	%r26, %r25, %r140;
	mov.u32 	%r27, %ctaid.x;
	mov.u32 	%r28, %ntid.x;
	mov.u32 	%r29, %tid.x;
	mad.lo.s32 	%r30, %r27, %r28, %r29;
	shl.b32 	%r31, %r30, 2;
	mad.lo.s32 	%r13, %r26, %r18, %r31;
	setp.gt.s32 	%p1, %r13, %r1;
	@%p1 bra 	$L__BB1_38;
	ld.param.u64 	%rd18, [_Z10cuda_sobelPhS_ii_param_1];
	setp.ge.s32 	%p2, %r13, %r2;
	setp.lt.s32 	%p3, %r13, %r18;
	not.b32 	%r32, %r18;
	add.s32 	%r33, %r13, %r32;
	cvt.s64.s32 	%rd7, %r33;
	add.s64 	%rd2, %rd1, %rd7;
	cvt.s64.s32 	%rd8, %r13;
	add.s64 	%rd3, %rd1, %rd8;
	cvta.to.global.u64 	%rd9, %rd18;
	add.s64 	%rd4, %rd9, %rd8;
	or.pred  	%p4, %p2, %p3;
	@%p4 bra 	$L__BB1_9;
	add.s32 	%r34, %r13, 2;
	rem.s32 	%r35, %r34, %r18;
	setp.eq.s32 	%p5, %r35, 0;
	@%p5 bra 	$L__BB1_9;
	add.s32 	%r36, %r13, 1;
	rem.s32 	%r37, %r36, %r18;
	setp.eq.s32 	%p6, %r37, 0;
	@%p6 bra 	$L__BB1_9;
	ld.global.u8 	%r38, [%rd2];
	ld.global.u8 	%r39, [%rd3+-1];
	mad.lo.s32 	%r40, %r3, %r39, %r38;
	add.s64 	%rd11, %rd3, %rd10;
	ld.global.u8 	%r41, [%rd11+-1];
	add.s32 	%r42, %r40, %r41;
	ld.global.u8 	%r43, [%rd2+2];
	mad.lo.s32 	%r44, %r4, %r43, %r42;
	ld.global.u8 	%r45, [%rd3+1];
	mad.lo.s32 	%r46, %r5, %r45, %r44;
	ld.global.u8 	%r47, [%rd11+1];
	mad.lo.s32 	%r48, %r6, %r47, %r46;
	ld.global.u8 	%r49, [%rd2+1];
	mad.lo.s32 	%r50, %r7, %r49, %r38;
	mad.lo.s32 	%r51, %r8, %r39, %r50;
	add.s32 	%r52, %r51, %r47;
	mad.lo.s32 	%r53, %r9, %r41, %r52;
	ld.global.u8 	%r54, [%rd11];
	mad.lo.s32 	%r55, %r10, %r54, %r53;
	mad.lo.s32 	%r56, %r11, %r47, %r55;
	mul.lo.s32 	%r57, %r48, %r48;
	mad.lo.s32 	%r58, %r56, %r56, %r57;
	cvt.rn.f32.u32 	%f10, %r58;
	sqrt.rn.f32 	%f1, %f10;
	setp.lt.f32 	%p7, %f1, 0f00000000;
	mov.f32 	%f21, 0f00000000;
	@%p7 bra 	$L__BB1_8;
	setp.gt.f32 	%p8, %f1, 0f437F0000;
	mov.f32 	%f21, 0f437F0000;
	@%p8 bra 	$L__BB1_8;
	mov.f32 	%f21, %f1;
$L__BB1_8:
	cvt.rzi.u32.f32 	%r59, %f21;
	st.global.u8 	[%rd4], %r59;
	bra.uni 	$L__BB1_10;
$L__BB1_9:
	mov.b16 	%rs1, 0;
	st.global.u8 	[%rd4], %rs1;
$L__BB1_10:
	add.s32 	%r14, %r13, 1;
	setp.gt.s32 	%p9, %r14, %r1;
	@%p9 bra 	$L__BB1_38;
	setp.ge.s32 	%p10, %r14, %r2;
	setp.lt.s32 	%p11, %r14, %r18;
	or.pred  	%p12, %p10, %p11;
	@%p12 bra 	$L__BB1_18;
	add.s32 	%r60, %r13, 3;
	rem.s32 	%r61, %r60, %r18;
	setp.eq.s32 	%p13, %r61, 0;
	@%p13 bra 	$L__BB1_18;
	add.s32 	%r62, %r13, 2;
	rem.s32 	%r63, %r62, %r18;
	setp.eq.s32 	%p14, %r63, 0;
	@%p14 bra 	$L__BB1_18;
	ld.global.u8 	%r64, [%rd2+1];
	ld.global.u8 	%r65, [%rd3];
	mad.lo.s32 	%r66, %r3, %r65, %r64;
	cvt.s64.s32 	%rd12, %r18;
	add.s64 	%rd13, %rd3, %rd12;
	ld.global.u8 	%r67, [%rd13];
	add.s32 	%r68, %r66, %r67;
	ld.global.u8 	%r69, [%rd2+3];
	mad.lo.s32 	%r70, %r4, %r69, %r68;
	ld.global.u8 	%r71, [%rd3+2];
	mad.lo.s32 	%r72, %r5, %r71, %r70;
	ld.global.u8 	%r73, [%rd13+2];
	mad.lo.s32 	%r74, %r6, %r73, %r72;
	ld.global.u8 	%r75, [%rd2+2];
	mad.lo.s32 	%r76, %r7, %r75, %r64;
	mad.lo.s32 	%r77, %r8, %r65, %r76;
	add.s32 	%r78, %r77, %r73;
	mad.lo.s32 	%r79, %r9, %r67, %r78;
	ld.global.u8 	%r80, [%rd13+1];
	mad.lo.s32 	%r81, %r10, %r80, %r79;
	mad.lo.s32 	%r82, %r11, %r73, %r81;
	mul.lo.s32 	%r83, %r74, %r74;
	mad.lo.s32 	%r84, %r82, %r82, %r83;
	cvt.rn.f32.u32 	%f13, %r84;
	sqrt.rn.f32 	%f3, %f13;
	setp.lt.f32 	%p15, %f3, 0f00000000;
	mov.f32 	%f22, 0f00000000;
	@%p15 bra 	$L__BB1_17;
	setp.gt.f32 	%p16, %f3, 0f437F0000;
	mov.f32 	%f22, 0f437F0000;
	@%p16 bra 	$L__BB1_17;
	mov.f32 	%f22, %f3;
$L__BB1_17:
	cvt.rzi.u32.f32 	%r85, %f22;
	st.global.u8 	[%rd4+1], %r85;
	bra.uni 	$L__BB1_19;
$L__BB1_18:
	mov.b16 	%rs2, 0;
	st.global.u8 	[%rd4+1], %rs2;
$L__BB1_19:
	add.s32 	%r15, %r13, 2;
	setp.gt.s32 	%p17, %r15, %r1;
	@%p17 bra 	$L__BB1_38;
	setp.ge.s32 	%p18, %r15, %r2;
	setp.lt.s32 	%p19, %r15, %r18;
	or.pred  	%p20, %p18, %p19;
	@%p20 bra 	$L__BB1_27;
	add.s32 	%r86, %r13, 4;
	rem.s32 	%r87, %r86, %r18;
	setp.eq.s32 	%p21, %r87, 0;
	@%p21 bra 	$L__BB1_27;
	add.s32 	%r88, %r13, 3;
	rem.s32 	%r89, %r88, %r18;
	setp.eq.s32 	%p22, %r89, 0;
	@%p22 bra 	$L__BB1_27;
	ld.global.u8 	%r90, [%rd2+2];
	ld.global.u8 	%r91, [%rd3+1];
	mad.lo.s32 	%r92, %r3, %r91, %r90;
	add.s32 	%r93, %r15, %r18;
	cvt.s64.s32 	%rd14, %r93;
	add.s64 	%rd15, %rd1, %rd14;
	ld.global.u8 	%r94, [%rd15+-1];
	add.s32 	%r95, %r92, %r94;
	ld.global.u8 	%r96, [%rd2+4];
	mad.lo.s32 	%r97, %r4, %r96, %r95;
	ld.global.u8 	%r98, [%rd3+3];
	mad.lo.s32 	%r99, %r5, %r98, %r97;
	ld.global.u8 	%r100, [%rd15+1];
	mad.lo.s32 	%r101, %r6, %r100, %r99;
	ld.global.u8 	%r102, [%rd2+3];
	mad.lo.s32 	%r103, %r7, %r102, %r90;
	mad.lo.s32 	%r104, %r8, %r91, %r103;
	add.s32 	%r105, %r104, %r100;
	mad.lo.s32 	%r106, %r9, %r94, %r105;
	ld.global.u8 	%r107, [%rd15];
	mad.lo.s32 	%r108, %r10, %r107, %r106;
	mad.lo.s32 	%r109, %r11, %r100, %r108;
	mul.lo.s32 	%r110, %r101, %r101;
	mad.lo.s32 	%r111, %r109, %r109, %r110;
	cvt.rn.f32.u32 	%f16, %r111;
	sqrt.rn.f32 	%f5, %f16;
	setp.lt.f32 	%p23, %f5, 0f00000000;
	mov.f32 	%f23, 0f00000000;
	@%p23 bra 	$L__BB1_26;
	setp.gt.f32 	%p24, %f5, 0f437F0000;
	mov.f32 	%f23, 0f437F0000;
	@%p24 bra 	$L__BB1_26;
	mov.f32 	%f23, %f5;
$L__BB1_26:
	cvt.rzi.u32.f32 	%r112, %f23;
	st.global.u8 	[%rd4+2], %r112;
	bra.uni 	$L__BB1_28;
$L__BB1_27:
	mov.b16 	%rs3, 0;
	st.global.u8 	[%rd4+2], %rs3;
$L__BB1_28:
	add.s32 	%r16, %r13, 3;
	setp.gt.s32 	%p25, %r16, %r1;
	@%p25 bra 	$L__BB1_38;
	setp.ge.s32 	%p26, %r16, %r2;
	setp.lt.s32 	%p27, %r16, %r18;
	or.pred  	%p28, %p26, %p27;
	@%p28 bra 	$L__BB1_36;
	add.s32 	%r113, %r13, 5;
	rem.s32 	%r114, %r113, %r18;
	setp.eq.s32 	%p29, %r114, 0;
	@%p29 bra 	$L__BB1_36;
	add.s32 	%r115, %r13, 4;
	rem.s32 	%r116, %r115, %r18;
	setp.eq.s32 	%p30, %r116, 0;
	@%p30 bra 	$L__BB1_36;
	ld.global.u8 	%r117, [%rd2+3];
	ld.global.u8 	%r118, [%rd3+2];
	mad.lo.s32 	%r119, %r3, %r118, %r117;
	add.s32 	%r120, %r16, %r18;
	cvt.s64.s32 	%rd16, %r120;
	add.s64 	%rd17, %rd1, %rd16;
	ld.global.u8 	%r121, [%rd17+-1];
	add.s32 	%r122, %r119, %r121;
	ld.global.u8 	%r123, [%rd2+5];
	mad.lo.s32 	%r124, %r4, %r123, %r122;
	ld.global.u8 	%r125, [%rd3+4];
	mad.lo.s32 	%r126, %r5, %r125, %r124;
	ld.global.u8 	%r127, [%rd17+1];
	mad.lo.s32 	%r128, %r6, %r127, %r126;
	ld.global.u8 	%r129, [%rd2+4];
	mad.lo.s32 	%r130, %r7, %r129, %r117;
	mad.lo.s32 	%r131, %r8, %r118, %r130;
	add.s32 	%r132, %r131, %r127;
	mad.lo.s32 	%r133, %r9, %r121, %r132;
	ld.global.u8 	%r134, [%rd17];
	mad.lo.s32 	%r135, %r10, %r134, %r133;
	mad.lo.s32 	%r136, %r11, %r127, %r135;
	mul.lo.s32 	%r137, %r128, %r128;
	mad.lo.s32 	%r138, %r136, %r136, %r137;
	cvt.rn.f32.u32 	%f19, %r138;
	sqrt.rn.f32 	%f7, %f19;
	setp.lt.f32 	%p31, %f7, 0f00000000;
	mov.f32 	%f24, 0f00000000;
	@%p31 bra 	$L__BB1_35;
	setp.gt.f32 	%p32, %f7, 0f437F0000;
	mov.f32 	%f24, 0f437F0000;
	@%p32 bra 	$L__BB1_35;
	mov.f32 	%f24, %f7;
$L__BB1_35:
	cvt.rzi.u32.f32 	%r139, %f24;
	st.global.u8 	[%rd4+3], %r139;
	bra.uni 	$L__BB1_37;
$L__BB1_36:
	mov.b16 	%rs4, 0;
	st.global.u8 	[%rd4+3], %rs4;
$L__BB1_37:
	add.s32 	%r140, %r140, 1;
	setp.ne.s32 	%p33, %r140, 4;
	@%p33 bra 	$L__BB1_1;
$L__BB1_38:
	ret;

}


// ===== COMPILED SASS (sm_100) =====

	.target	sm_100

	.elftype	@"ET_EXEC"


//--------------------- .note.nv.tkinfo           --------------------------
	.section	.note.nv.tkinfo,"",@"SHT_NOTE"
	.sectionflags	@"SHF_NOTE_NV_TKINFO"
	.tkinfo
        /*0018*/ 	.word	0x00000002
        /*0030*/ 	.string	""
        /*0030*/ 	.string	"ptxas"
        /*0030*/ 	.string	"Cuda compilation tools, release 13.0, V13.0.88"
        /*0030*/ 	.string	"Build cuda_13.0.r13.0/compiler.36424714_0"
        /*0030*/ 	.string	"-arch sm_100 -m 64 "



//--------------------- .note.nv.cuinfo           --------------------------
	.section	.note.nv.cuinfo,"",@"SHT_NOTE"
	.sectionflags	@"SHF_NOTE_NV_CUINFO"
        /*0018*/ 	.short	0x0002
        /*001a*/ 	.short	0x0064
        /*001c*/ 	.short	0x0082
	.zero		2


//--------------------- .nv.info                  --------------------------
	.section	.nv.info,"",@"SHT_CUDA_INFO"
	.align	4


	//----- nvinfo : EIATTR_REGCOUNT
	.align		4
        /*0000*/ 	.byte	0x04, 0x2f
        /*0002*/ 	.short	(.L_4 - .L_3)
	.align		4
.L_3:
        /*0004*/ 	.word	index@(_Z9cuda_grayPhiiS_i)
        /*0008*/ 	.word	0x0000000b


	//----- nvinfo : EIATTR_FRAME_SIZE
	.align		4
.L_4:
        /*000c*/ 	.byte	0x04, 0x11
        /*000e*/ 	.short	(.L_6 - .L_5)
	.align		4
.L_5:
        /*0010*/ 	.word	index@(_Z9cuda_grayPhiiS_i)
        /*0014*/ 	.word	0x00000000


	//----- nvinfo : EIATTR_REGCOUNT
	.align		4
.L_6:
        /*0018*/ 	.byte	0x04, 0x2f
        /*001a*/ 	.short	(.L_8 - .L_7)
	.align		4
.L_7:
        /*001c*/ 	.word	index@(_Z10cuda_sobelPhS_ii)
        /*0020*/ 	.word	0x0000001e


	//----- nvinfo : EIATTR_FRAME_SIZE
	.align		4
.L_8:
        /*0024*/ 	.byte	0x04, 0x11
        /*0026*/ 	.short	(.L_10 - .L_9)
	.align		4
.L_9:
        /*0028*/ 	.word	index@($__internal_0_$__cuda_sm20_sqrt_rn_f32_slowpath)
        /*002c*/ 	.word	0x00000000


	//----- nvinfo : EIATTR_FRAME_SIZE
	.align		4
.L_10:
        /*0030*/ 	.byte	0x04, 0x11
        /*0032*/ 	.short	(.L_12 - .L_11)
	.align		4
.L_11:
        /*0034*/ 	.word	index@(_Z10cuda_sobelPhS_ii)
        /*0038*/ 	.word	0x00000000


	//----- nvinfo : EIATTR_MIN_STACK_SIZE
	.align		4
.L_12:
        /*003c*/ 	.byte	0x04, 0x12
        /*003e*/ 	.short	(.L_14 - .L_13)
	.align		4
.L_13:
        /*0040*/ 	.word	index@(_Z10cuda_sobelPhS_ii)
        /*0044*/ 	.word	0x00000000


	//----- nvinfo : EIATTR_MIN_STACK_SIZE
	.align		4
.L_14:
        /*0048*/ 	.byte	0x04, 0x12
        /*004a*/ 	.short	(.L_16 - .L_15)
	.align		4
.L_15:
        /*004c*/ 	.word	index@(_Z9cuda_grayPhiiS_i)
        /*0050*/ 	.word	0x00000000
.L_16:


//--------------------- .nv.compat                --------------------------
	.section	.nv.compat,"",@"SHT_CUDA_COMPAT_INFO"
	.align	4
        /*0000*/ 	.byte	0x02, 0x09, 0x00, 0x00, 0x02, 0x02, 0x01, 0x00, 0x02, 0x05, 0x05, 0x00, 0x03, 0x07, 0x01, 0x01
        /*0010*/ 	.byte	0x02, 0x03, 0x00, 0x00, 0x02, 0x06, 0x01, 0x00, 0x04, 0x0b, 0x08, 0x00, 0x01, 0x00, 0x00, 0x00
        /*0020*/ 	.byte	0x00, 0x00, 0x00, 0x00


//--------------------- .nv.info._Z10cuda_sobelPhS_ii --------------------------
	.section	.nv.info._Z10cuda_sobelPhS_ii,"",@"SHT_CUDA_INFO"
	.sectionflags	@""
	.align	4


	//----- nvinfo : EIATTR_CUDA_API_VERSION
	.align		4
        /*0000*/ 	.byte	0x04, 0x37
        /*0002*/ 	.short	(.L_18 - .L_17)
.L_17:
        /*0004*/ 	.word	0x00000082


	//----- nvinfo : EIATTR_KPARAM_INFO
	.align		4
.L_18:
        /*0008*/ 	.byte	0x04, 0x17
        /*000a*/ 	.short	(.L_20 - .L_19)
.L_19:
        /*000c*/ 	.word	0x00000000
        /*0010*/ 	.short	0x0003
        /*0012*/ 	.short	0x0014
        /*0014*/ 	.byte	0x00, 0xf0, 0x11, 0x00


	//----- nvinfo : EIATTR_KPARAM_INFO
	.align		4
.L_20:
        /*0018*/ 	.byte	0x04, 0x17
        /*001a*/ 	.short	(.L_22 - .L_21)
.L_21:
        /*001c*/ 	.word	0x00000000
        /*0020*/ 	.short	0x0002
        /*0022*/ 	.short	0x0010
        /*0024*/ 	.byte	0x00, 0xf0, 0x11, 0x00


	//----- nvinfo : EIATTR_KPARAM_INFO
	.align		4
.L_22:
        /*0028*/ 	.byte	0x04, 0x17
        /*002a*/ 	.short	(.L_24 - .L_23)
.L_23:
        /*002c*/ 	.word	0x00000000
        /*0030*/ 	.short	0x0001
        /*0032*/ 	.short	0x0008
        /*0034*/ 	.byte	0x00, 0xf5, 0x21, 0x00


	//----- nvinfo : EIATTR_KPARAM_INFO
	.align		4
.L_24:
        /*0038*/ 	.byte	0x04, 0x17
        /*003a*/ 	.short	(.L_26 - .L_25)
.L_25:
        /*003c*/ 	.word	0x00000000
        /*0040*/ 	.short	0x0000
        /*0042*/ 	.short	0x0000
        /*0044*/ 	.byte	0x00, 0xf5, 0x21, 0x00


	//----- nvinfo : EIATTR_SPARSE_MMA_MASK
	.align		4
.L_26:
        /*0048*/ 	.byte	0x03, 0x50
        /*004a*/ 	.short	0x0000


	//----- nvinfo : EIATTR_MAXREG_COUNT
	.align		4
        /*004c*/ 	.byte	0x03, 0x1b
        /*004e*/ 	.short	0x00ff


	//----- nvinfo : EIATTR_MERCURY_ISA_VERSION
	.align		4
        /*0050*/ 	.byte	0x03, 0x5f
        /*0052*/ 	.short	0x0101


	//----- nvinfo : EIATTR_VRC_CTA_INIT_COUNT
	.align		4
        /*0054*/ 	.byte	0x02, 0x4a
	.zero		1
	.zero		1


	//----- nvinfo : EIATTR_EXIT_INSTR_OFFSETS
	.align		4
        /*0058*/ 	.byte	0x04, 0x1c
        /*005a*/ 	.short	(.L_28 - .L_27)


	//   ....[0]....
.L_27:
        /*005c*/ 	.word	0x000001f0


	//   ....[1]....
        /*0060*/ 	.word	0x000008e0


	//   ....[2]....
        /*0064*/ 	.word	0x00000f60


	//   ....[3]....
        /*0068*/ 	.word	0x000015e0


	//   ....[4]....
        /*006c*/ 	.word	0x00001c50


	//----- nvinfo : EIATTR_CRS_STACK_SIZE
	.align		4
.L_28:
        /*0070*/ 	.byte	0x04, 0x1e
        /*0072*/ 	.short	(.L_30 - .L_29)
.L_29:
        /*0074*/ 	.word	0x00000000


	//----- nvinfo : EIATTR_CBANK_PARAM_SIZE
	.align		4
.L_30:
        /*0078*/ 	.byte	0x03, 0x19
        /*007a*/ 	.short	0x0018


	//----- nvinfo : EIATTR_PARAM_CBANK
	.align		4
        /*007c*/ 	.byte	0x04, 0x0a
        /*007e*/ 	.short	(.L_32 - .L_31)
	.align		4
.L_31:
        /*0080*/ 	.word	index@(.nv.constant0._Z10cuda_sobelPhS_ii)
        /*0084*/ 	.short	0x0380
        /*0086*/ 	.short	0x0018


	//----- nvinfo : EIATTR_SW_WAR
	.align		4
.L_32:
        /*0088*/ 	.byte	0x04, 0x36
        /*008a*/ 	.short	(.L_34 - .L_33)
.L_33:
        /*008c*/ 	.word	0x00000008
.L_34:


//--------------------- .nv.info._Z9cuda_grayPhiiS_i --------------------------
	.section	.nv.info._Z9cuda_grayPhiiS_i,"",@"SHT_CUDA_INFO"
	.sectionflags	@""
	.align	4


	//----- nvinfo : EIATTR_CUDA_API_VERSION
	.align		4
        /*0000*/ 	.byte	0x04, 0x37
        /*0002*/ 	.short	(.L_36 - .L_35)
.L_35:
        /*0004*/ 	.word	0x00000082


	//----- nvinfo : EIATTR_KPARAM_INFO
	.align		4
.L_36:
        /*0008*/ 	.byte	0x04, 0x17
        /*000a*/ 	.short	(.L_38 - .L_37)
.L_37:
        /*000c*/ 	.word	0x00000000
        /*0010*/ 	.short	0x0004
        /*0012*/ 	.short	0x0018
        /*0014*/ 	.byte	0x00, 0xf0, 0x11, 0x00


	//----- nvinfo : EIATTR_KPARAM_INFO
	.align		4
.L_38:
        /*0018*/ 	.byte	0x04, 0x17
        /*001a*/ 	.short	(.L_40 - .L_39)
.L_39:
        /*001c*/ 	.word	0x00000000
        /*0020*/ 	.short	0x0003
        /*0022*/ 	.short	0x0010
        /*0024*/ 	.byte	0x00, 0xf5, 0x21, 0x00


	//----- nvinfo : EIATTR_KPARAM_INFO
	.align		4
.L_40:
        /*0028*/ 	.byte	0x04, 0x17
        /*002a*/ 	.short	(.L_42 - .L_41)
.L_41:
        /*002c*/ 	.word	0x00000000
        /*0030*/ 	.short	0x0002
        /*0032*/ 	.short	0x000c
        /*0034*/ 	.byte	0x00, 0xf0, 0x11, 0x00


	//----- nvinfo : EIATTR_KPARAM_INFO
	.align		4
.L_42:
        /*0038*/ 	.byte	0x04, 0x17
        /*003a*/ 	.short	(.L_44 - .L_43)
.L_43:
        /*003c*/ 	.word	0x00000000
        /*0040*/ 	.short	0x0001
        /*0042*/ 	.short	0x0008
        /*0044*/ 	.byte	0x00, 0xf0, 0x11, 0x00


	//----- nvinfo : EIATTR_KPARAM_INFO
	.align		4
.L_44:
        /*0048*/ 	.byte	0x04, 0x17
        /*004a*/ 	.short	(.L_46 - .L_45)
.L_45:
        /*004c*/ 	.word	0x00000000
        /*0050*/ 	.short	0x0000
        /*0052*/ 	.short	0x0000
        /*0054*/ 	.byte	0x00, 0xf5, 0x21, 0x00


	//----- nvinfo : EIATTR_SPARSE_MMA_MASK
	.align		4
.L_46:
        /*0058*/ 	.byte	0x03, 0x50
        /*005a*/ 	.short	0x0000


	//----- nvinfo : EIATTR_MAXREG_COUNT
	.align		4
        /*005c*/ 	.byte	0x03, 0x1b
        /*005e*/ 	.short	0x00ff


	//----- nvinfo : EIATTR_MERCURY_ISA_VERSION
	.align		4
        /*0060*/ 	.byte	0x03, 0x5f
        /*0062*/ 	.short	0x0101


	//----- nvinfo : EIATTR_VRC_CTA_INIT_COUNT
	.align		4
        /*0064*/ 	.byte	0x02, 0x4a
	.zero		1
	.zero		1


	//----- nvinfo : EIATTR_EXIT_INSTR_OFFSETS
	.align		4
        /*0068*/ 	.byte	0x04, 0x1c
        /*006a*/ 	.short	(.L_48 - .L_47)


	//   ....[0]....
.L_47:
        /*006c*/ 	.word	0x000000e0


	//   ....[1]....
        /*0070*/ 	.word	0x00000230


	//----- nvinfo : EIATTR_CBANK_PARAM_SIZE
	.align		4
.L_48:
        /*0074*/ 	.byte	0x03, 0x19
        /*0076*/ 	.short	0x001c


	//----- nvinfo : EIATTR_PARAM_CBANK
	.align		4
        /*0078*/ 	.byte	0x04, 0x0a
        /*007a*/ 	.short	(.L_50 - .L_49)
	.align		4
.L_49:
        /*007c*/ 	.word	index@(.nv.constant0._Z9cuda_grayPhiiS_i)
        /*0080*/ 	.short	0x0380
        /*0082*/ 	.short	0x001c


	//----- nvinfo : EIATTR_SW_WAR
	.align		4
.L_50:
        /*0084*/ 	.byte	0x04, 0x36
        /*0086*/ 	.short	(.L_52 - .L_51)
.L_51:
        /*0088*/ 	.word	0x00000008
.L_52:


//--------------------- .nv.callgraph             --------------------------
	.section	.nv.callgraph,"",@"SHT_CUDA_CALLGRAPH"
	.align	4
	.sectionentsize	8
	.align		4
        /*0000*/ 	.word	0x00000000
	.align		4
        /*0004*/ 	.word	0xffffffff
	.align		4
        /*0008*/ 	.word	0x00000000
	.align		4
        /*000c*/ 	.word	0xfffffffe
	.align		4
        /*0010*/ 	.word	0x00000000
	.align		4
        /*0014*/ 	.word	0xfffffffd
	.align		4
        /*0018*/ 	.word	0x00000000
	.align		4
        /*001c*/ 	.word	0xfffffffc


//--------------------- .nv.constant3             --------------------------
	.section	.nv.constant3,"a",@progbits
	.align	4
.nv.constant3:
	.type		sobel_x,@object
	.size		sobel_x,(sobel_y - sobel_x)
sobel_x:
        /*0000*/ 	.byte	0x01, 0x00, 0x00, 0x00, 0x00, 0x00, 0x00, 0x00, 0xff, 0xff, 0xff, 0xff, 0x02, 0x00, 0x00, 0x00
        /*0010*/ 	.byte	0x00, 0x00, 0x00, 0x00, 0xfe, 0xff, 0xff, 0xff, 0x01, 0x00, 0x00, 0x00, 0x00, 0x00, 0x00, 0x00
        /*0020*/ 	.byte	0xff, 0xff, 0xff, 0xff
	.type		sobel_y,@object
	.size		sobel_y,(gray_value - sobel_y)
sobel_y:
        /*0024*/ 	.byte	0x01, 0x00, 0x00, 0x00, 0x02, 0x00, 0x00, 0x00, 0x01, 0x00, 0x00, 0x00, 0x00, 0x00, 0x00, 0x00
        /*0034*/ 	.byte	0x00, 0x00, 0x00, 0x00, 0x00, 0x00, 0x00, 0x00, 0xff, 0xff, 0xff, 0xff, 0xfe, 0xff, 0xff, 0xff
        /*0044*/ 	.byte	0xff, 0xff, 0xff, 0xff
	.type		gray_value,@object
	.size		gray_value,(.L_2 - gray_value)
gray_value:
        /*0048*/ 	.byte	0x9a, 0x99, 0x99, 0x3e, 0xe1, 0x7a, 0x14, 0x3f, 0xae, 0x47, 0xe1, 0x3d
.L_2:


//--------------------- .text._Z10cuda_sobelPhS_ii --------------------------
	.section	.text._Z10cuda_sobelPhS_ii,"ax",@progbits
	.align	128
        .global         _Z10cuda_sobelPhS_ii
        .type           _Z10cuda_sobelPhS_ii,@function
        .size           _Z10cuda_sobelPhS_ii,(.L_x_40 - _Z10cuda_sobelPhS_ii)
        .other          _Z10cuda_sobelPhS_ii,@"STO_CUDA_ENTRY STV_DEFAULT"
_Z10cuda_sobelPhS_ii:
.text._Z10cuda_sobelPhS_ii:
[----:B------:R-:W-:Y:S01]  /*0000*/  LDC R1, c[0x0][0x37c] ;  /* 0x0000df00ff017b82 */ /* 0x000fe20000000800 */
[----:B------:R-:W0:Y:S07]  /*0010*/  LDCU.64 UR6, c[0x0][0x390] ;  /* 0x00007200ff0677ac */ /* 0x000e2e0008000a00 */
[----:B------:R-:W1:Y:S01]  /*0020*/  LDC R9, c[0x0][0x394] ;  /* 0x0000e500ff097b82 */ /* 0x000e620000000800 */
[----:B------:R-:W2:Y:S01]  /*0030*/  LDCU.64 UR8, c[0x0][0x358] ;  /* 0x00006b00ff0877ac */ /* 0x000ea20008000a00 */
[----:B------:R-:W3:Y:S01]  /*0040*/  LDCU UR11, c[0x3][0x14] ;  /* 0x00c00280ff0b77ac */ /* 0x000ee20008000800 */
[----:B------:R-:W4:Y:S01]  /*0050*/  LDCU UR18, c[0x3][0x20] ;  /* 0x00c00400ff1277ac */ /* 0x000f220008000800 */
[----:B------:R-:W1:Y:S01]  /*0060*/  LDCU UR19, c[0x3][0x28] ;  /* 0x00c00500ff1377ac */ /* 0x000e620008000800 */
[----:B0-----:R-:W-:-:S02]  /*0070*/  USHF.R.S32.HI UR4, URZ, 0x1f, UR7 ;  /* 0x0000001fff047899 */ /* 0x001fc40008011407 */
[----:B------:R-:W-:Y:S01]  /*0080*/  UIMAD UR5, UR7, UR6, URZ ;  /* 0x00000006070572a4 */ /* 0x000fe2000f8e02ff */
[----:B------:R-:W0:Y:S03]  /*0090*/  LDCU UR20, c[0x3][0x30] ;  /* 0x00c00600ff1477ac */ /* 0x000e260008000800 */
[----:B------:R-:W-:Y:S01]  /*00a0*/  IMAD.U32 R11, RZ, RZ, UR4 ;  /* 0x00000004ff0b7e24 */ /* 0x000fe2000f8e00ff */
[----:B------:R-:W0:Y:S01]  /*00b0*/  LDCU UR21, c[0x3][0x3c] ;  /* 0x00c00780ff1577ac */ /* 0x000e220008000800 */
[----:B------:R-:W0:Y:S01]  /*00c0*/  LDCU.64 UR16, c[0x3][0x8] ;  /* 0x00c00100ff1077ac */ /* 0x000e220008000a00 */
[----:B------:R-:W0:Y:S01]  /*00d0*/  LDCU.64 UR22, c[0x3][0x40] ;  /* 0x00c00800ff1677ac */ /* 0x000e220008000a00 */
[----:B------:R-:W0:Y:S01]  /*00e0*/  LDCU.64 UR24, c[0x0][0x380] ;  /* 0x00007000ff1877ac */ /* 0x000e220008000a00 */
[----:B------:R-:W0:Y:S01]  /*00f0*/  LDCU.128 UR12, c[0x0][0x380] ;  /* 0x00007000ff0c77ac */ /* 0x000e220008000c00 */
[----:B------:R-:W-:Y:S01]  /*0100*/  UIADD3 UR6, UPT, UPT, UR5, -UR7, URZ ;  /* 0x8000000705067290 */ /* 0x000fe2000fffe0ff */
[----:B--234-:R-:W-:-:S11]  /*0110*/  UMOV UR4, URZ ;  /* 0x000000ff00047c82 */ /* 0x01cfd60008000000 */
.L_x_36:
[----:B0-2---:R-:W2:Y:S01]  /*0120*/  S2R R3, SR_TID.Y ;  /* 0x0000000000037919 */ /* 0x005ea20000002200 */
[----:B------:R-:W2:Y:S01]  /*0130*/  S2UR UR7, SR_CTAID.Y ;  /* 0x00000000000779c3 */ /* 0x000ea20000002600 */
[----:B---3--:R-:W3:Y:S07]  /*0140*/  S2R R5, SR_TID.X ;  /* 0x0000000000057919 */ /* 0x008eee0000002100 */
[----:B------:R-:W2:Y:S08]  /*0150*/  LDC R0, c[0x0][0x364] ;  /* 0x0000d900ff007b82 */ /* 0x000eb00000000800 */
[----:B------:R-:W3:Y:S08]  /*0160*/  S2UR UR10, SR_CTAID.X ;  /* 0x00000000000a79c3 */ /* 0x000ef00000002500 */
[----:B------:R-:W3:Y:S01]  /*0170*/  LDC R2, c[0x0][0x360] ;  /* 0x0000d800ff027b82 */ /* 0x000ee20000000800 */
[----:B--2---:R-:W-:-:S05]  /*0180*/  IMAD R0, R0, UR7, R3 ;  /* 0x0000000700007c24 */ /* 0x004fca000f8e0203 */
[----:B------:R-:W-:Y:S01]  /*0190*/  LEA R0, R0, UR4, 0x2 ;  /* 0x0000000400007c11 */ /* 0x000fe2000f8e10ff */
[----:B------:R-:W-:Y:S01]  /*01a0*/  UIADD3 UR4, UPT, UPT, UR4, 0x1, URZ ;  /* 0x0000000104047890 */ /* 0x000fe2000fffe0ff */
[----:B---3--:R-:W-:-:S04]  /*01b0*/  IMAD R2, R2, UR10, R5 ;  /* 0x0000000a02027c24 */ /* 0x008fc8000f8e0205 */
[----:B------:R-:W-:-:S04]  /*01c0*/  IMAD.SHL.U32 R2, R2, 0x4, RZ ;  /* 0x0000000402027824 */ /* 0x000fc800078e00ff */
[----:B-1----:R-:W-:-:S05]  /*01d0*/  IMAD R8, R0, R9, R2 ;  /* 0x0000000900087224 */ /* 0x002fca00078e0202 */
[----:B------:R-:W-:-:S13]  /*01e0*/  ISETP.GT.AND P0, PT, R8, UR5, PT ;  /* 0x0000000508007c0c */ /* 0x000fda000bf04270 */
[----:B0---4-:R-:W-:Y:S05]  /*01f0*/  @P0 EXIT ;  /* 0x000000000000094d */ /* 0x011fea0003800000 */
[CC--:B------:R-:W-:Y:S01]  /*0200*/  ISETP.GE.AND P0, PT, R8.reuse, R9.reuse, PT ;  /* 0x000000090800720c */ /* 0x0c0fe20003f06270 */
[----:B------:R-:W-:Y:S01]  /*0210*/  BSSY.RECONVERGENT B1, `(.L_x_0) ;  /* 0x0000069000017945 */ /* 0x000fe20003800200 */
[----:B------:R-:W-:Y:S01]  /*0220*/  LOP3.LUT R13, RZ, R9, RZ, 0x33, !PT ;  /* 0x00000009ff0d7212 */ /* 0x000fe200078e33ff */
[----:B------:R-:W-:Y:S01]  /*0230*/  UISETP.NE.AND UP0, UPT, UR4, 0x4, UPT ;  /* 0x000000040400788c */ /* 0x000fe2000bf05270 */
[C---:B------:R-:W-:Y:S01]  /*0240*/  ISETP.GE.OR P0, PT, R8.reuse, UR6, !P0 ;  /* 0x0000000608007c0c */ /* 0x040fe2000c706670 */
[----:B------:R-:W-:Y:S01]  /*0250*/  BSSY.RELIABLE B0, `(.L_x_1) ;  /* 0x0000063000007945 */ /* 0x000fe20003800100 */
[C---:B------:R-:W-:Y:S02]  /*0260*/  IADD3 R0, PT, PT, R8.reuse, R13, RZ ;  /* 0x0000000d08007210 */ /* 0x040fe40007ffe0ff */
[----:B------:R-:W-:Y:S02]  /*0270*/  SHF.R.S32.HI R3, RZ, 0x1f, R8 ;  /* 0x0000001fff037819 */ /* 0x000fe40000011408 */
[----:B------:R-:W-:-:S02]  /*0280*/  IADD3 R6, P1, PT, R8, UR14, RZ ;  /* 0x0000000e08067c10 */ /* 0x000fc4000ff3e0ff */
[----:B------:R-:W-:Y:S02]  /*0290*/  IADD3 R4, P2, PT, R8, UR12, RZ ;  /* 0x0000000c08047c10 */ /* 0x000fe4000ff5e0ff */
[C---:B------:R-:W-:Y:S02]  /*02a0*/  IADD3 R2, P3, PT, R0.reuse, UR12, RZ ;  /* 0x0000000c00027c10 */ /* 0x040fe4000ff7e0ff */
[C---:B------:R-:W-:Y:S02]  /*02b0*/  IADD3.X R7, PT, PT, R3.reuse, UR15, RZ, P1, !PT ;  /* 0x0000000f03077c10 */ /* 0x040fe40008ffe4ff */
[----:B------:R-:W-:Y:S02]  /*02c0*/  IADD3.X R5, PT, PT, R3, UR13, RZ, P2, !PT ;  /* 0x0000000d03057c10 */ /* 0x000fe400097fe4ff */
[----:B------:R-:W-:Y:S01]  /*02d0*/  LEA.HI.X.SX32 R3, R0, UR13, 0x1, P3 ;  /* 0x0000000d00037c11 */ /* 0x000fe200098f0eff */
[----:B------:R-:W-:Y:S06]  /*02e0*/  @P0 BRA `(.L_x_2) ;  /* 0x0000000400640947 */ /* 0x000fec0003800000 */
[----:B------:R-:W-:Y:S02]  /*02f0*/  IABS R0, R9 ;  /* 0x0000000900007213 */ /* 0x000fe40000000000 */
[----:B------:R-:W-:Y:S02]  /*0300*/  IADD3 R10, PT, PT, R8, 0x2, RZ ;  /* 0x00000002080a7810 */ /* 0x000fe40007ffe0ff */
[----:B------:R-:W0:Y:S02]  /*0310*/  I2F.RP R12, R0 ;  /* 0x00000000000c7306 */ /* 0x000e240000209400 */
[----:B------:R-:W-:Y:S02]  /*0320*/  IABS R16, R10 ;  /* 0x0000000a00107213 */ /* 0x000fe40000000000 */
[----:B------:R-:W-:-:S04]  /*0330*/  ISETP.GE.AND P1, PT, R10, RZ, PT ;  /* 0x000000ff0a00720c */ /* 0x000fc80003f26270 */
[----:B0-----:R-:W0:Y:S02]  /*0340*/  MUFU.RCP R12, R12 ;  /* 0x0000000c000c7308 */ /* 0x001e240000001000 */
[----:B0-----:R-:W-:-:S06]  /*0350*/  VIADD R14, R12, 0xffffffe ;  /* 0x0ffffffe0c0e7836 */ /* 0x001fcc0000000000 */
[----:B------:R0:W1:Y:S02]  /*0360*/  F2I.FTZ.U32.TRUNC.NTZ R15, R14 ;  /* 0x0000000e000f7305 */ /* 0x000064000021f000 */
[----:B0-----:R-:W-:Y:S02]  /*0370*/  IMAD.MOV.U32 R14, RZ, RZ, RZ ;  /* 0x000000ffff0e7224 */ /* 0x001fe400078e00ff */
[----:B-1----:R-:W-:-:S04]  /*0380*/  IMAD.MOV R17, RZ, RZ, -R15 ;  /* 0x000000ffff117224 */ /* 0x002fc800078e0a0f */
[----:B------:R-:W-:-:S04]  /*0390*/  IMAD R17, R17, R0, RZ ;  /* 0x0000000011117224 */ /* 0x000fc800078e02ff */
[----:B------:R-:W-:-:S04]  /*03a0*/  IMAD.HI.U32 R15, R15, R17, R14 ;  /* 0x000000110f0f7227 */ /* 0x000fc800078e000e */
[----:B------:R-:W-:-:S04]  /*03b0*/  IMAD.MOV.U32 R17, RZ, RZ, R16 ;  /* 0x000000ffff117224 */ /* 0x000fc800078e0010 */
[----:B------:R-:W-:-:S05]  /*03c0*/  IMAD.HI.U32 R12, R15, R17, RZ ;  /* 0x000000110f0c7227 */ /* 0x000fca00078e00ff */
[----:B------:R-:W-:-:S05]  /*03d0*/  IADD3 R12, PT, PT, -R12, RZ, RZ ;  /* 0x000000ff0c0c7210 */ /* 0x000fca0007ffe1ff */
[----:B------:R-:W-:-:S05]  /*03e0*/  IMAD R17, R0, R12, R17 ;  /* 0x0000000c00117224 */ /* 0x000fca00078e0211 */
[----:B------:R-:W-:-:S13]  /*03f0*/  ISETP.GT.U32.AND P0, PT, R0, R17, PT ;  /* 0x000000110000720c */ /* 0x000fda0003f04070 */
[----:B------:R-:W-:-:S05]  /*0400*/  @!P0 IMAD.IADD R17, R17, 0x1, -R0 ;  /* 0x0000000111118824 */ /* 0x000fca00078e0a00 */
[----:B------:R-:W-:-:S13]  /*0410*/  ISETP.GT.U32.AND P0, PT, R0, R17, PT ;  /* 0x000000110000720c */ /* 0x000fda0003f04070 */
[----:B------:R-:W-:Y:S01]  /*0420*/  @!P0 IMAD.IADD R17, R17, 0x1, -R0 ;  /* 0x0000000111118824 */ /* 0x000fe200078e0a00 */
[----:B------:R-:W-:-:S04]  /*0430*/  ISETP.NE.AND P0, PT, R9, RZ, PT ;  /* 0x000000ff0900720c */ /* 0x000fc80003f05270 */
[----:B------:R-:W-:-:S04]  /*0440*/  @!P1 IADD3 R17, PT, PT, -R17, RZ, RZ ;  /* 0x000000ff11119210 */ /* 0x000fc80007ffe1ff */
[----:B------:R-:W-:-:S04]  /*0450*/  SEL R17, R13, R17, !P0 ;  /* 0x000000110d117207 */ /* 0x000fc80004000000 */
[----:B------:R-:W-:-:S13]  /*0460*/  ISETP.NE.AND P1, PT, R17, RZ, PT ;  /* 0x000000ff1100720c */ /* 0x000fda0003f25270 */
[----:B------:R-:W-:Y:S05]  /*0470*/  @!P1 BRA `(.L_x_2) ;  /* 0x0000000400009947 */ /* 0x000fea0003800000 */
[----:B------:R-:W-:-:S05]  /*0480*/  VIADD R12, R8, 0x1 ;  /* 0x00000001080c7836 */ /* 0x000fca0000000000 */
[----:B------:R-:W-:Y:S02]  /*0490*/  IABS R10, R12 ;  /* 0x0000000c000a7213 */ /* 0x000fe40000000000 */
[----:B------:R-:W-:-:S03]  /*04a0*/  ISETP.GE.AND P2, PT, R12, RZ, PT ;  /* 0x000000ff0c00720c */ /* 0x000fc60003f46270 */
[----:B------:R-:W-:-:S04]  /*04b0*/  IMAD.HI.U32 R15, R15, R10, RZ ;  /* 0x0000000a0f0f7227 */ /* 0x000fc800078e00ff */
[----:B------:R-:W-:-:S04]  /*04c0*/  IMAD.MOV R15, RZ, RZ, -R15 ;  /* 0x000000ffff0f7224 */ /* 0x000fc800078e0a0f */
[----:B------:R-:W-:-:S05]  /*04d0*/  IMAD R15, R0, R15, R10 ;  /* 0x0000000f000f7224 */ /* 0x000fca00078e020a */
[----:B------:R-:W-:-:S13]  /*04e0*/  ISETP.GT.U32.AND P1, PT, R0, R15, PT ;  /* 0x0000000f0000720c */ /* 0x000fda0003f24070 */
[----:B------:R-:W-:-:S04]  /*04f0*/  @!P1 IADD3 R15, PT, PT, R15, -R0, RZ ;  /* 0x800000000f0f9210 */ /* 0x000fc80007ffe0ff */
[----:B------:R-:W-:-:S13]  /*0500*/  ISETP.GT.U32.AND P1, PT, R0, R15, PT ;  /* 0x0000000f0000720c */ /* 0x000fda0003f24070 */
[----:B------:R-:W-:-:S04]  /*0510*/  @!P1 IMAD.IADD R15, R15, 0x1, -R0 ;  /* 0x000000010f0f9824 */ /* 0x000fc800078e0a00 */
[----:B------:R-:W-:-:S05]  /*0520*/  @!P2 IMAD.MOV R15, RZ, RZ, -R15 ;  /* 0x000000ffff0fa224 */ /* 0x000fca00078e0a0f */
[----:B------:R-:W-:-:S04]  /*0530*/  SEL R13, R13, R15, !P0 ;  /* 0x0000000f0d0d7207 */ /* 0x000fc80004000000 */
[----:B------:R-:W-:-:S13]  /*0540*/  ISETP.NE.AND P0, PT, R13, RZ, PT ;  /* 0x000000ff0d00720c */ /* 0x000fda0003f05270 */
[----:B------:R-:W-:Y:S05]  /*0550*/  @P0 BREAK.RELIABLE B0 ;  /* 0x0000000000000942 */ /* 0x000fea0003800100 */
[----:B------:R-:W-:Y:S05]  /*0560*/  @!P0 BRA `(.L_x_2) ;  /* 0x0000000000c48947 */ /* 0x000fea0003800000 */
[----:B------:R-:W-:Y:S01]  /*0570*/  IADD3 R12, P0, PT, R4, R9, RZ ;  /* 0x00000009040c7210 */ /* 0x000fe20007f1e0ff */
[----:B------:R-:W2:Y:S03]  /*0580*/  LDG.E.U8 R0, desc[UR8][R2.64] ;  /* 0x0000000802007981 */ /* 0x000ea6000c1e1100 */
[----:B------:R-:W-:Y:S01]  /*0590*/  IADD3.X R13, PT, PT, R11, R5, RZ, P0, !PT ;  /* 0x000000050b0d7210 */ /* 0x000fe200007fe4ff */
[----:B------:R-:W2:Y:S04]  /*05a0*/  LDG.E.U8 R25, desc[UR8][R2.64+0x1] ;  /* 0x0000010802197981 */ /* 0x000ea8000c1e1100 */
[----:B------:R-:W3:Y:S04]  /*05b0*/  LDG.E.U8 R15, desc[UR8][R4.64+-0x1] ;  /* 0xffffff08040f7981 */ /* 0x000ee8000c1e1100 */
[----:B------:R-:W4:Y:S04]  /*05c0*/  LDG.E.U8 R17, desc[UR8][R12.64+-0x1] ;  /* 0xffffff080c117981 */ /* 0x000f28000c1e1100 */
[----:B------:R-:W5:Y:S04]  /*05d0*/  LDG.E.U8 R23, desc[UR8][R12.64+0x1] ;  /* 0x000001080c177981 */ /* 0x000f68000c1e1100 */
[----:B------:R-:W5:Y:S04]  /*05e0*/  LDG.E.U8 R19, desc[UR8][R2.64+0x2] ;  /* 0x0000020802137981 */ /* 0x000f68000c1e1100 */
[----:B------:R-:W5:Y:S04]  /*05f0*/  LDG.E.U8 R21, desc[UR8][R4.64+0x1] ;  /* 0x0000010804157981 */ /* 0x000f68000c1e1100 */
[----:B------:R-:W5:Y:S01]  /*0600*/  LDG.E.U8 R27, desc[UR8][R12.64] ;  /* 0x000000080c1b7981 */ /* 0x000f62000c1e1100 */
[----:B------:R-:W-:Y:S01]  /*0610*/  BSSY.RECONVERGENT B2, `(.L_x_3) ;  /* 0x000001b000027945 */ /* 0x000fe20003800200 */
[----:B--2---:R-:W-:-:S02]  /*0620*/  IMAD R10, R25, UR19, R0 ;  /* 0x00000013190a7c24 */ /* 0x004fc4000f8e0200 */
[C---:B---3--:R-:W-:Y:S02]  /*0630*/  IMAD R0, R15.reuse, UR17, R0 ;  /* 0x000000110f007c24 */ /* 0x048fe4000f8e0200 */
[----:B------:R-:W-:Y:S02]  /*0640*/  IMAD R10, R15, UR20, R10 ;  /* 0x000000140f0a7c24 */ /* 0x000fe4000f8e020a */
[----:B----4-:R-:W-:Y:S02]  /*0650*/  IMAD.IADD R0, R0, 0x1, R17 ;  /* 0x0000000100007824 */ /* 0x010fe400078e0211 */
[----:B-----5:R-:W-:Y:S02]  /*0660*/  IMAD.IADD R10, R23, 0x1, R10 ;  /* 0x00000001170a7824 */ /* 0x020fe400078e020a */
[----:B------:R-:W-:Y:S02]  /*0670*/  IMAD R0, R19, UR16, R0 ;  /* 0x0000001013007c24 */ /* 0x000fe4000f8e0200 */
[----:B------:R-:W-:-:S02]  /*0680*/  IMAD R10, R17, UR21, R10 ;  /* 0x00000015110a7c24 */ /* 0x000fc4000f8e020a */
[----:B------:R-:W-:Y:S02]  /*0690*/  IMAD R0, R21, UR11, R0 ;  /* 0x0000000b15007c24 */ /* 0x000fe4000f8e0200 */
[----:B------:R-:W-:Y:S02]  /*06a0*/  IMAD R10, R27, UR22, R10 ;  /* 0x000000161b0a7c24 */ /* 0x000fe4000f8e020a */
[C---:B------:R-:W-:Y:S02]  /*06b0*/  IMAD R0, R23.reuse, UR18, R0 ;  /* 0x0000001217007c24 */ /* 0x040fe4000f8e0200 */
[----:B------:R-:W-:Y:S02]  /*06c0*/  IMAD R10, R23, UR23, R10 ;  /* 0x00000017170a7c24 */ /* 0x000fe4000f8e020a */
[----:B------:R-:W-:-:S04]  /*06d0*/  IMAD R13, R0, R0, RZ ;  /* 0x00000000000d7224 */ /* 0x000fc800078e02ff */
[----:B------:R-:W-:-:S05]  /*06e0*/  IMAD R13, R10, R10, R13 ;  /* 0x0000000a0a0d7224 */ /* 0x000fca00078e020d */
[----:B------:R-:W-:-:S04]  /*06f0*/  I2FP.F32.U32 R13, R13 ;  /* 0x0000000d000d7245 */ /* 0x000fc80000201000 */
[----:B------:R-:W-:Y:S01]  /*0700*/  IADD3 R0, PT, PT, R13, -0xd000000, RZ ;  /* 0xf30000000d007810 */ /* 0x000fe20007ffe0ff */
[----:B------:R0:W1:Y:S03]  /*0710*/  MUFU.RSQ R10, R13 ;  /* 0x0000000d000a7308 */ /* 0x0000660000001400 */
[----:B------:R-:W-:-:S13]  /*0720*/  ISETP.GT.U32.AND P0, PT, R0, 0x727fffff, PT ;  /* 0x727fffff0000780c */ /* 0x000fda0003f04070 */
[----:B0-----:R-:W-:Y:S05]  /*0730*/  @!P0 BRA `(.L_x_4) ;  /* 0x0000000000108947 */ /* 0x001fea0003800000 */
[----:B------:R-:W-:Y:S01]  /*0740*/  IMAD.MOV.U32 R0, RZ, RZ, R13 ;  /* 0x000000ffff007224 */ /* 0x000fe200078e000d */
[----:B------:R-:W-:-:S07]  /*0750*/  MOV R16, 0x770 ;  /* 0x0000077000107802 */ /* 0x000fce0000000f00 */
[----:B-1----:R-:W-:Y:S05]  /*0760*/  CALL.REL.NOINC `($__internal_0_$__cuda_sm20_sqrt_rn_f32_slowpath) ;  /* 0x00000014003c7944 */ /* 0x002fea0003c00000 */
[----:B------:R-:W-:Y:S05]  /*0770*/  BRA `(.L_x_5) ;  /* 0x0000000000107947 */ /* 0x000fea0003800000 */
.L_x_4:
[----:B-1----:R-:W-:Y:S01]  /*0780*/  FMUL.FTZ R0, R13, R10 ;  /* 0x0000000a0d007220 */ /* 0x002fe20000410000 */
[----:B------:R-:W-:-:S03]  /*0790*/  FMUL.FTZ R10, R10, 0.5 ;  /* 0x3f0000000a0a7820 */ /* 0x000fc60000410000 */
[----:B------:R-:W-:-:S04]  /*07a0*/  FFMA R13, -R0, R0, R13 ;  /* 0x00000000000d7223 */ /* 0x000fc8000000010d */
[----:B------:R-:W-:-:S07]  /*07b0*/  FFMA R0, R13, R10, R0 ;  /* 0x0000000a0d007223 */ /* 0x000fce0000000000 */
.L_x_5:
[----:B------:R-:W-:Y:S05]  /*07c0*/  BSYNC.RECONVERGENT B2 ;  /* 0x0000000000027941 */ /* 0x000fea0003800200 */
.L_x_3:
[----:B------:R-:W-:Y:S01]  /*07d0*/  FSETP.GEU.AND P0, PT, R0, RZ, PT ;  /* 0x000000ff0000720b */ /* 0x000fe20003f0e000 */
[----:B------:R-:W-:Y:S01]  /*07e0*/  BSSY.RECONVERGENT B2, `(.L_x_6) ;  /* 0x0000006000027945 */ /* 0x000fe20003800200 */
[----:B------:R-:W-:-:S11]  /*07f0*/  IMAD.MOV.U32 R10, RZ, RZ, RZ ;  /* 0x000000ffff0a7224 */ /* 0x000fd600078e00ff */
[----:B------:R-:W-:Y:S05]  /*0800*/  @!P0 BRA `(.L_x_7) ;  /* 0x00000000000c8947 */ /* 0x000fea0003800000 */
[----:B------:R-:W-:Y:S01]  /*0810*/  FSETP.GT.AND P0, PT, R0, 255, PT ;  /* 0x437f00000000780b */ /* 0x000fe20003f04000 */
[----:B------:R-:W-:-:S12]  /*0820*/  HFMA2 R10, -RZ, RZ, 3.748046875, 0 ;  /* 0x437f0000ff0a7431 */ /* 0x000fd800000001ff */
[----:B------:R-:W-:-:S07]  /*0830*/  @!P0 IMAD.MOV.U32 R10, RZ, RZ, R0 ;  /* 0x000000ffff0a8224 */ /* 0x000fce00078e0000 */
.L_x_7:
[----:B------:R-:W-:Y:S05]  /*0840*/  BSYNC.RECONVERGENT B2 ;  /* 0x0000000000027941 */ /* 0x000fea0003800200 */
.L_x_6:
[----:B------:R-:W0:Y:S02]  /*0850*/  F2I.U32.TRUNC.NTZ R13, R10 ;  /* 0x0000000a000d7305 */ /* 0x000e24000020f000 */
[----:B0-----:R0:W-:Y:S01]  /*0860*/  STG.E.U8 desc[UR8][R6.64], R13 ;  /* 0x0000000d06007986 */ /* 0x0011e2000c101108 */
[----:B------:R-:W-:Y:S05]  /*0870*/  BRA `(.L_x_8) ;  /* 0x0000000000087947 */ /* 0x000fea0003800000 */
.L_x_2:
[----:B------:R-:W-:Y:S05]  /*0880*/  BSYNC.RELIABLE B0 ;  /* 0x0000000000007941 */ /* 0x000fea0003800100 */
.L_x_1:
[----:B------:R1:W-:Y:S02]  /*0890*/  STG.E.U8 desc[UR8][R6.64], RZ ;  /* 0x000000ff06007986 */ /* 0x0003e4000c101108 */
.L_x_8:
[----:B------:R-:W-:Y:S05]  /*08a0*/  BSYNC.RECONVERGENT B1 ;  /* 0x0000000000017941 */ /* 0x000fea0003800200 */
.L_x_0:
[----:B------:R-:W-:Y:S05]  /*08b0*/  WARPSYNC.ALL ;  /* 0x0000000000007948 */ /* 0x000fea0003800000 */
[----:B------:R-:W-:-:S05]  /*08c0*/  VIADD R0, R8, 0x1 ;  /* 0x0000000108007836 */ /* 0x000fca0000000000 */
[----:B------:R-:W-:-:S13]  /*08d0*/  ISETP.GT.AND P0, PT, R0, UR5, PT ;  /* 0x0000000500007c0c */ /* 0x000fda000bf04270 */
[----:B------:R-:W-:Y:S05]  /*08e0*/  @P0 EXIT ;  /* 0x000000000000094d */ /* 0x000fea0003800000 */
[C---:B------:R-:W-:Y:S01]  /*08f0*/  ISETP.GE.AND P0, PT, R0.reuse, R9, PT ;  /* 0x000000090000720c */ /* 0x040fe20003f06270 */
[----:B------:R-:W-:Y:S04]  /*0900*/  BSSY.RECONVERGENT B2, `(.L_x_9) ;  /* 0x0000062000027945 */ /* 0x000fe80003800200 */
[----:B------:R-:W-:Y:S01]  /*0910*/  BSSY.RELIABLE B1, `(.L_x_10) ;  /* 0x000005f000017945 */ /* 0x000fe20003800100 */
[----:B------:R-:W-:-:S13]  /*0920*/  ISETP.GE.OR P0, PT, R0, UR6, !P0 ;  /* 0x0000000600007c0c */ /* 0x000fda000c706670 */
[----:B------:R-:W-:Y:S05]  /*0930*/  @P0 BRA `(.L_x_11) ;  /* 0x0000000400700947 */ /* 0x000fea0003800000 */
[-C--:B------:R-:W-:Y:S01]  /*0940*/  IABS R0, R9.reuse ;  /* 0x0000000900007213 */ /* 0x080fe20000000000 */
[----:B------:R-:W-:Y:S01]  /*0950*/  VIADD R10, R8, 0x3 ;  /* 0x00000003080a7836 */ /* 0x000fe20000000000 */
[----:B------:R-:W-:Y:S02]  /*0960*/  MOV R12, RZ ;  /* 0x000000ff000c7202 */ /* 0x000fe40000000f00 */
[----:B------:R-:W2:Y:S02]  /*0970*/  I2F.RP R14, R0 ;  /* 0x00000000000e7306 */ /* 0x000ea40000209400 */
[----:B------:R-:W-:Y:S02]  /*0980*/  IABS R18, R10 ;  /* 0x0000000a00127213 */ /* 0x000fe40000000000 */
[----:B------:R-:W-:Y:S02]  /*0990*/  ISETP.GE.AND P1, PT, R10, RZ, PT ;  /* 0x000000ff0a00720c */ /* 0x000fe40003f26270 */
[----:B------:R-:W-:-:S02]  /*09a0*/  LOP3.LUT R10, RZ, R9, RZ, 0x33, !PT ;  /* 0x00000009ff0a7212 */ /* 0x000fc400078e33ff */
[----:B--2---:R-:W2:Y:S02]  /*09b0*/  MUFU.RCP R14, R14 ;  /* 0x0000000e000e7308 */ /* 0x004ea40000001000 */
[----:B--2---:R-:W-:-:S06]  /*09c0*/  IADD3 R15, PT, PT, R14, 0xffffffe, RZ ;  /* 0x0ffffffe0e0f7810 */ /* 0x004fcc0007ffe0ff */
[----:B0-----:R-:W0:Y:S02]  /*09d0*/  F2I.FTZ.U32.TRUNC.NTZ R13, R15 ;  /* 0x0000000f000d7305 */ /* 0x001e24000021f000 */
[----:B0-----:R-:W-:-:S04]  /*09e0*/  IMAD.MOV R17, RZ, RZ, -R13 ;  /* 0x000000ffff117224 */ /* 0x001fc800078e0a0d */
[----:B------:R-:W-:-:S04]  /*09f0*/  IMAD R17, R17, R0, RZ ;  /* 0x0000000011117224 */ /* 0x000fc800078e02ff */
[----:B------:R-:W-:-:S04]  /*0a00*/  IMAD.HI.U32 R16, R13, R17, R12 ;  /* 0x000000110d107227 */ /* 0x000fc800078e000c */
[----:B------:R-:W-:-:S04]  /*0a10*/  IMAD.MOV.U32 R13, RZ, RZ, R18 ;  /* 0x000000ffff0d7224 */ /* 0x000fc800078e0012 */
[----:B------:R-:W-:-:S04]  /*0a20*/  IMAD.HI.U32 R12, R16, R13, RZ ;  /* 0x0000000d100c7227 */ /* 0x000fc800078e00ff */
[----:B------:R-:W-:-:S04]  /*0a30*/  IMAD.MOV R12, RZ, RZ, -R12 ;  /* 0x000000ffff0c7224 */ /* 0x000fc800078e0a0c */
[----:B------:R-:W-:-:S05]  /*0a40*/  IMAD R13, R0, R12, R13 ;  /* 0x0000000c000d7224 */ /* 0x000fca00078e020d */
[----:B------:R-:W-:-:S13]  /*0a50*/  ISETP.GT.U32.AND P0, PT, R0, R13, PT ;  /* 0x0000000d0000720c */ /* 0x000fda0003f04070 */
[----:B------:R-:W-:-:S04]  /*0a60*/  @!P0 IADD3 R13, PT, PT, R13, -R0, RZ ;  /* 0x800000000d0d8210 */ /* 0x000fc80007ffe0ff */
[----:B------:R-:W-:-:S13]  /*0a70*/  ISETP.GT.U32.AND P0, PT, R0, R13, PT ;  /* 0x0000000d0000720c */ /* 0x000fda0003f04070 */
[----:B------:R-:W-:Y:S01]  /*0a80*/  @!P0 IMAD.IADD R13, R13, 0x1, -R0 ;  /* 0x000000010d0d8824 */ /* 0x000fe200078e0a00 */
[----:B------:R-:W-:-:S03]  /*0a90*/  ISETP.NE.AND P0, PT, R9, RZ, PT ;  /* 0x000000ff0900720c */ /* 0x000fc60003f05270 */
[----:B------:R-:W-:-:S05]  /*0aa0*/  @!P1 IMAD.MOV R13, RZ, RZ, -R13 ;  /* 0x000000ffff0d9224 */ /* 0x000fca00078e0a0d */
[----:B------:R-:W-:-:S04]  /*0ab0*/  SEL R13, R10, R13, !P0 ;  /* 0x0000000d0a0d7207 */ /* 0x000fc80004000000 */
[----:B------:R-:W-:-:S13]  /*0ac0*/  ISETP.NE.AND P1, PT, R13, RZ, PT ;  /* 0x000000ff0d00720c */ /* 0x000fda0003f25270 */
[----:B------:R-:W-:Y:S05]  /*0ad0*/  @!P1 BRA `(.L_x_11) ;  /* 0x0000000400089947 */ /* 0x000fea0003800000 */
[----:B------:R-:W-:-:S04]  /*0ae0*/  IADD3 R12, PT, PT, R8, 0x2, RZ ;  /* 0x00000002080c7810 */ /* 0x000fc80007ffe0ff */
[----:B------:R-:W-:Y:S02]  /*0af0*/  IABS R13, R12 ;  /* 0x0000000c000d7213 */ /* 0x000fe40000000000 */
[----:B------:R-:W-:-:S03]  /*0b00*/  ISETP.GE.AND P2, PT, R12, RZ, PT ;  /* 0x000000ff0c00720c */ /* 0x000fc60003f46270 */
[----:B------:R-:W-:-:S04]  /*0b10*/  IMAD.HI.U32 R16, R16, R13, RZ ;  /* 0x0000000d10107227 */ /* 0x000fc800078e00ff */
[----:B------:R-:W-:-:S04]  /*0b20*/  IMAD.MOV R16, RZ, RZ, -R16 ;  /* 0x000000ffff107224 */ /* 0x000fc800078e0a10 */
[----:B------:R-:W-:-:S05]  /*0b30*/  IMAD R13, R0, R16, R13 ;  /* 0x00000010000d7224 */ /* 0x000fca00078e020d */
[----:B------:R-:W-:-:S13]  /*0b40*/  ISETP.GT.U32.AND P1, PT, R0, R13, PT ;  /* 0x0000000d0000720c */ /* 0x000fda0003f24070 */
[----:B------:R-:W-:-:S05]  /*0b50*/  @!P1 IMAD.IADD R13, R13, 0x1, -R0 ;  /* 0x000000010d0d9824 */ /* 0x000fca00078e0a00 */
[----:B------:R-:W-:-:S13]  /*0b60*/  ISETP.GT.U32.AND P1, PT, R0, R13, PT ;  /* 0x0000000d0000720c */ /* 0x000fda0003f24070 */
[----:B------:R-:W-:-:S05]  /*0b70*/  @!P1 IADD3 R13, PT, PT, R13, -R0, RZ ;  /* 0x800000000d0d9210 */ /* 0x000fca0007ffe0ff */
[----:B------:R-:W-:-:S05]  /*0b80*/  IMAD.MOV.U32 R0, RZ, RZ, R13 ;  /* 0x000000ffff007224 */ /* 0x000fca00078e000d */
[----:B------:R-:W-:-:S04]  /*0b90*/  @!P2 IADD3 R0, PT, PT, -R0, RZ, RZ ;  /* 0x000000ff0000a210 */ /* 0x000fc80007ffe1ff */
[----:B------:R-:W-:-:S04]  /*0ba0*/  SEL R0, R10, R0, !P0 ;  /* 0x000000000a007207 */ /* 0x000fc80004000000 */
[----:B------:R-:W-:-:S13]  /*0bb0*/  ISETP.NE.AND P0, PT, R0, RZ, PT ;  /* 0x000000ff0000720c */ /* 0x000fda0003f05270 */
[----:B------:R-:W-:Y:S05]  /*0bc0*/  @P0 BREAK.RELIABLE B1 ;  /* 0x0000000000010942 */ /* 0x000fea0003800100 */
[----:B------:R-:W-:Y:S05]  /*0bd0*/  @!P0 BRA `(.L_x_11) ;  /* 0x0000000000c88947 */ /* 0x000fea0003800000 */
[----:B------:R-:W-:Y:S01]  /*0be0*/  IADD3 R12, P0, PT, R4, R9, RZ ;  /* 0x00000009040c7210 */ /* 0x000fe20007f1e0ff */
[----:B------:R-:W2:Y:S01]  /*0bf0*/  LDG.E.U8 R0, desc[UR8][R2.64+0x1] ;  /* 0x0000010802007981 */ /* 0x000ea2000c1e1100 */
[----:B------:R-:W-:-:S03]  /*0c00*/  SHF.R.S32.HI R11, RZ, 0x1f, R9 ;  /* 0x0000001fff0b7819 */ /* 0x000fc60000011409 */
[----:B------:R-:W2:Y:S02]  /*0c10*/  LDG.E.U8 R25, desc[UR8][R2.64+0x2] ;  /* 0x0000020802197981 */ /* 0x000ea4000c1e1100 */
[----:B------:R-:W-:Y:S02]  /*0c20*/  IMAD.X R13, R11, 0x1, R5, P0 ;  /* 0x000000010b0d7824 */ /* 0x000fe400000e0605 */
        /* <DEDUP_REMOVED lines=9> */
[----:B------:R-:W-:-:S03]  /*0cc0*/  IMAD R10, R15, UR20, R10 ;  /* 0x000000140f0a7c24 */ /* 0x000fc6000f8e020a */
[----:B----4-:R-:W-:Y:S01]  /*0cd0*/  IADD3 R0, PT, PT, R0, R17, RZ ;  /* 0x0000001100007210 */ /* 0x010fe20007ffe0ff */
[----:B-----5:R-:W-:-:S04]  /*0ce0*/  IMAD.IADD R10, R23, 0x1, R10 ;  /* 0x00000001170a7824 */ /* 0x020fc800078e020a */
[----:B------:R-:W-:Y:S02]  /*0cf0*/  IMAD R0, R19, UR16, R0 ;  /* 0x0000001013007c24 */ /* 0x000fe4000f8e0200 */
[----:B------:R-:W-:Y:S02]  /*0d00*/  IMAD R10, R17, UR21, R10 ;  /* 0x00000015110a7c24 */ /* 0x000fe4000f8e020a */
[----:B------:R-:W-:Y:S02]  /*0d10*/  IMAD R0, R21, UR11, R0 ;  /* 0x0000000b15007c24 */ /* 0x000fe4000f8e0200 */
[----:B------:R-:W-:Y:S02]  /*0d20*/  IMAD R10, R27, UR22, R10 ;  /* 0x000000161b0a7c24 */ /* 0x000fe4000f8e020a */
[C---:B------:R-:W-:Y:S02]  /*0d30*/  IMAD R0, R23.reuse, UR18, R0 ;  /* 0x0000001217007c24 */ /* 0x040fe4000f8e0200 */
[----:B------:R-:W-:-:S02]  /*0d40*/  IMAD R10, R23, UR23, R10 ;  /* 0x00000017170a7c24 */ /* 0x000fc4000f8e020a */
[----:B------:R-:W-:-:S04]  /*0d50*/  IMAD R13, R0, R0, RZ ;  /* 0x00000000000d7224 */ /* 0x000fc800078e02ff */
[----:B------:R-:W-:-:S05]  /*0d60*/  IMAD R13, R10, R10, R13 ;  /* 0x0000000a0a0d7224 */ /* 0x000fca00078e020d */
[----:B------:R-:W-:-:S04]  /*0d70*/  I2FP.F32.U32 R13, R13 ;  /* 0x0000000d000d7245 */ /* 0x000fc80000201000 */
[----:B------:R-:W-:Y:S01]  /*0d80*/  IADD3 R0, PT, PT, R13, -0xd000000, RZ ;  /* 0xf30000000d007810 */ /* 0x000fe20007ffe0ff */
[----:B------:R0:W2:Y:S03]  /*0d90*/  MUFU.RSQ R10, R13 ;  /* 0x0000000d000a7308 */ /* 0x0000a60000001400 */
[----:B------:R-:W-:-:S13]  /*0da0*/  ISETP.GT.U32.AND P0, PT, R0, 0x727fffff, PT ;  /* 0x727fffff0000780c */ /* 0x000fda0003f04070 */
[----:B0-----:R-:W-:Y:S05]  /*0db0*/  @!P0 BRA `(.L_x_13) ;  /* 0x0000000000108947 */ /* 0x001fea0003800000 */
[----:B------:R-:W-:Y:S01]  /*0dc0*/  IMAD.MOV.U32 R0, RZ, RZ, R13 ;  /* 0x000000ffff007224 */ /* 0x000fe200078e000d */
[----:B------:R-:W-:-:S07]  /*0dd0*/  MOV R16, 0xdf0 ;  /* 0x00000df000107802 */ /* 0x000fce0000000f00 */
[----:B-12---:R-:W-:Y:S05]  /*0de0*/  CALL.REL.NOINC `($__internal_0_$__cuda_sm20_sqrt_rn_f32_slowpath) ;  /* 0x0000000c009c7944 */ /* 0x006fea0003c00000 */
[----:B------:R-:W-:Y:S05]  /*0df0*/  BRA `(.L_x_14) ;  /* 0x0000000000107947 */ /* 0x000fea0003800000 */
.L_x_13:
[----:B--2---:R-:W-:Y:S01]  /*0e00*/  FMUL.FTZ R0, R13, R10 ;  /* 0x0000000a0d007220 */ /* 0x004fe20000410000 */
[----:B------:R-:W-:-:S03]  /*0e10*/  FMUL.FTZ R10, R10, 0.5 ;  /* 0x3f0000000a0a7820 */ /* 0x000fc60000410000 */
[----:B------:R-:W-:-:S04]  /*0e20*/  FFMA R13, -R0, R0, R13 ;  /* 0x00000000000d7223 */ /* 0x000fc8000000010d */
[----:B------:R-:W-:-:S07]  /*0e30*/  FFMA R0, R13, R10, R0 ;  /* 0x0000000a0d007223 */ /* 0x000fce0000000000 */
.L_x_14:
[----:B------:R-:W-:Y:S05]  /*0e40*/  BSYNC.RECONVERGENT B3 ;  /* 0x0000000000037941 */ /* 0x000fea0003800200 */
.L_x_12:
[----:B------:R-:W-:Y:S01]  /*0e50*/  FSETP.GEU.AND P0, PT, R0, RZ, PT ;  /* 0x000000ff0000720b */ /* 0x000fe20003f0e000 */
[----:B------:R-:W-:Y:S01]  /*0e60*/  BSSY.RECONVERGENT B3, `(.L_x_15) ;  /* 0x0000006000037945 */ /* 0x000fe20003800200 */
[----:B------:R-:W-:-:S11]  /*0e70*/  HFMA2 R10, -RZ, RZ, 0, 0 ;  /* 0x00000000ff0a7431 */ /* 0x000fd600000001ff */
[----:B------:R-:W-:Y:S05]  /*0e80*/  @!P0 BRA `(.L_x_16) ;  /* 0x00000000000c8947 */ /* 0x000fea0003800000 */
[----:B------:R-:W-:Y:S01]  /*0e90*/  FSETP.GT.AND P0, PT, R0, 255, PT ;  /* 0x437f00000000780b */ /* 0x000fe20003f04000 */
[----:B------:R-:W-:-:S12]  /*0ea0*/  IMAD.MOV.U32 R10, RZ, RZ, 0x437f0000 ;  /* 0x437f0000ff0a7424 */ /* 0x000fd800078e00ff */
[----:B------:R-:W-:-:S07]  /*0eb0*/  @!P0 MOV R10, R0 ;  /* 0x00000000000a8202 */ /* 0x000fce0000000f00 */
.L_x_16:
[----:B------:R-:W-:Y:S05]  /*0ec0*/  BSYNC.RECONVERGENT B3 ;  /* 0x0000000000037941 */ /* 0x000fea0003800200 */
.L_x_15:
[----:B------:R-:W0:Y:S02]  /*0ed0*/  F2I.U32.TRUNC.NTZ R13, R10 ;  /* 0x0000000a000d7305 */ /* 0x000e24000020f000 */
[----:B0-----:R3:W-:Y:S01]  /*0ee0*/  STG.E.U8 desc[UR8][R6.64+0x1], R13 ;  /* 0x0000010d06007986 */ /* 0x0017e2000c101108 */
[----:B------:R-:W-:Y:S05]  /*0ef0*/  BRA `(.L_x_17) ;  /* 0x0000000000087947 */ /* 0x000fea0003800000 */
.L_x_11:
[----:B------:R-:W-:Y:S05]  /*0f00*/  BSYNC.RELIABLE B1 ;  /* 0x0000000000017941 */ /* 0x000fea0003800100 */
.L_x_10:
[----:B------:R2:W-:Y:S02]  /*0f10*/  STG.E.U8 desc[UR8][R6.64+0x1], RZ ;  /* 0x000001ff06007986 */ /* 0x0005e4000c101108 */
.L_x_17:
[----:B------:R-:W-:Y:S05]  /*0f20*/  BSYNC.RECONVERGENT B2 ;  /* 0x0000000000027941 */ /* 0x000fea0003800200 */
.L_x_9:
        /* <DEDUP_REMOVED lines=9> */
[----:B------:R-:W-:Y:S01]  /*0fc0*/  IABS R10, R9 ;  /* 0x00000009000a7213 */ /* 0x000fe20000000000 */
[----:B------:R-:W-:Y:S01]  /*0fd0*/  IMAD.MOV.U32 R12, RZ, RZ, RZ ;  /* 0x000000ffff0c7224 */ /* 0x000fe200078e00ff */
[----:B------:R-:W-:Y:S02]  /*0fe0*/  IADD3 R14, PT, PT, R8, 0x4, RZ ;  /* 0x00000004080e7810 */ /* 0x000fe40007ffe0ff */
[----:B------:R-:W4:Y:S02]  /*0ff0*/  I2F.RP R15, R10 ;  /* 0x0000000a000f7306 */ /* 0x000f240000209400 */
[----:B------:R-:W-:Y:S02]  /*1000*/  IABS R19, R14 ;  /* 0x0000000e00137213 */ /* 0x000fe40000000000 */
[----:B------:R-:W-:-:S04]  /*1010*/  ISETP.GE.AND P1, PT, R14, RZ, PT ;  /* 0x000000ff0e00720c */ /* 0x000fc80003f26270 */
[----:B----4-:R-:W4:Y:S02]  /*1020*/  MUFU.RCP R15, R15 ;  /* 0x0000000f000f7308 */ /* 0x010f240000001000 */
[----:B----4-:R-:W-:-:S06]  /*1030*/  IADD3 R16, PT, PT, R15, 0xffffffe, RZ ;  /* 0x0ffffffe0f107810 */ /* 0x010fcc0007ffe0ff */
[----:B0--3--:R-:W0:Y:S02]  /*1040*/  F2I.FTZ.U32.TRUNC.NTZ R13, R16 ;  /* 0x00000010000d7305 */ /* 0x009e24000021f000 */
[----:B0-----:R-:W-:-:S04]  /*1050*/  IMAD.MOV R17, RZ, RZ, -R13 ;  /* 0x000000ffff117224 */ /* 0x001fc800078e0a0d */
[----:B------:R-:W-:-:S04]  /*1060*/  IMAD R17, R17, R10, RZ ;  /* 0x0000000a11117224 */ /* 0x000fc800078e02ff */
[----:B------:R-:W-:Y:S01]  /*1070*/  IMAD.HI.U32 R18, R13, R17, R12 ;  /* 0x000000110d127227 */ /* 0x000fe200078e000c */
[----:B------:R-:W-:-:S05]  /*1080*/  MOV R13, R19 ;  /* 0x00000013000d7202 */ /* 0x000fca0000000f00 */
[----:B------:R-:W-:-:S04]  /*1090*/  IMAD.HI.U32 R12, R18, R13, RZ ;  /* 0x0000000d120c7227 */ /* 0x000fc800078e00ff */
[----:B------:R-:W-:-:S04]  /*10a0*/  IMAD.MOV R12, RZ, RZ, -R12 ;  /* 0x000000ffff0c7224 */ /* 0x000fc800078e0a0c */
[----:B------:R-:W-:Y:S01]  /*10b0*/  IMAD R13, R10, R12, R13 ;  /* 0x0000000c0a0d7224 */ /* 0x000fe200078e020d */
[----:B------:R-:W-:-:S04]  /*10c0*/  LOP3.LUT R12, RZ, R9, RZ, 0x33, !PT ;  /* 0x00000009ff0c7212 */ /* 0x000fc800078e33ff */
[----:B------:R-:W-:-:S13]  /*10d0*/  ISETP.GT.U32.AND P0, PT, R10, R13, PT ;  /* 0x0000000d0a00720c */ /* 0x000fda0003f04070 */
[----:B------:R-:W-:-:S04]  /*10e0*/  @!P0 IADD3 R13, PT, PT, R13, -R10, RZ ;  /* 0x8000000a0d0d8210 */ /* 0x000fc80007ffe0ff */
        /* <DEDUP_REMOVED lines=10> */
[----:B------:R-:W-:-:S05]  /*1190*/  IMAD.HI.U32 R18, R18, R13, RZ ;  /* 0x0000000d12127227 */ /* 0x000fca00078e00ff */
[----:B------:R-:W-:-:S05]  /*11a0*/  IADD3 R18, PT, PT, -R18, RZ, RZ ;  /* 0x000000ff12127210 */ /* 0x000fca0007ffe1ff */
        /* <DEDUP_REMOVED lines=11> */
[----:B------:R-:W-:Y:S01]  /*1260*/  IMAD.IADD R10, R0, 0x1, R9 ;  /* 0x00000001000a7824 */ /* 0x000fe200078e0209 */
[----:B------:R-:W3:Y:S04]  /*1270*/  LDG.E.U8 R25, desc[UR8][R2.64+0x3] ;  /* 0x0000030802197981 */ /* 0x000ee8000c1e1100 */
[C---:B------:R-:W-:Y:S01]  /*1280*/  IADD3 R12, P0, PT, R10.reuse, UR24, RZ ;  /* 0x000000180a0c7c10 */ /* 0x040fe2000ff1e0ff */
[----:B------:R-:W3:Y:S03]  /*1290*/  LDG.E.U8 R0, desc[UR8][R2.64+0x2] ;  /* 0x0000020802007981 */ /* 0x000ee6000c1e1100 */
[----:B------:R-:W-:Y:S01]  /*12a0*/  LEA.HI.X.SX32 R13, R10, UR25, 0x1, P0 ;  /* 0x000000190a0d7c11 */ /* 0x000fe200080f0eff */
[----:B------:R-:W4:Y:S04]  /*12b0*/  LDG.E.U8 R15, desc[UR8][R4.64+0x1] ;  /* 0x00000108040f7981 */ /* 0x000f28000c1e1100 */
[----:B------:R-:W5:Y:S04]  /*12c0*/  LDG.E.U8 R17, desc[UR8][R12.64+-0x1] ;  /* 0xffffff080c117981 */ /* 0x000f68000c1e1100 */
[----:B------:R-:W2:Y:S04]  /*12d0*/  LDG.E.U8 R23, desc[UR8][R12.64+0x1] ;  /* 0x000001080c177981 */ /* 0x000ea8000c1e1100 */
[----:B------:R-:W2:Y:S04]  /*12e0*/  LDG.E.U8 R19, desc[UR8][R2.64+0x4] ;  /* 0x0000040802137981 */ /* 0x000ea8000c1e1100 */
[----:B------:R-:W2:Y:S04]  /*12f0*/  LDG.E.U8 R21, desc[UR8][R4.64+0x3] ;  /* 0x0000030804157981 */ /* 0x000ea8000c1e1100 */
[----:B------:R-:W2:Y:S01]  /*1300*/  LDG.E.U8 R27, desc[UR8][R12.64] ;  /* 0x000000080c1b7981 */ /* 0x000ea2000c1e1100 */
[----:B------:R-:W-:Y:S01]  /*1310*/  BSSY.RECONVERGENT B4, `(.L_x_21) ;  /* 0x000001b000047945 */ /* 0x000fe20003800200 */
[----:B---3--:R-:W-:-:S02]  /*1320*/  IMAD R10, R25, UR19, R0 ;  /* 0x00000013190a7c24 */ /* 0x008fc4000f8e0200 */
[C---:B----4-:R-:W-:Y:S02]  /*1330*/  IMAD R0, R15.reuse, UR17, R0 ;  /* 0x000000110f007c24 */ /* 0x050fe4000f8e0200 */
[----:B------:R-:W-:-:S03]  /*1340*/  IMAD R10, R15, UR20, R10 ;  /* 0x000000140f0a7c24 */ /* 0x000fc6000f8e020a */
[----:B-----5:R-:W-:Y:S01]  /*1350*/  IADD3 R0, PT, PT, R0, R17, RZ ;  /* 0x0000001100007210 */ /* 0x020fe20007ffe0ff */
[----:B--2---:R-:W-:-:S04]  /*1360*/  IMAD.IADD R10, R23, 0x1, R10 ;  /* 0x00000001170a7824 */ /* 0x004fc800078e020a */
        /* <DEDUP_REMOVED lines=17> */
.L_x_22:
[----:B--2---:R-:W-:Y:S01]  /*1480*/  FMUL.FTZ R0, R13, R10 ;  /* 0x0000000a0d007220 */ /* 0x004fe20000410000 */
[----:B------:R-:W-:-:S03]  /*1490*/  FMUL.FTZ R10, R10, 0.5 ;  /* 0x3f0000000a0a7820 */ /* 0x000fc60000410000 */
[----:B------:R-:W-:-:S04]  /*14a0*/  FFMA R13, -R0, R0, R13 ;  /* 0x00000000000d7223 */ /* 0x000fc8000000010d */
[----:B------:R-:W-:-:S07]  /*14b0*/  FFMA R0, R13, R10, R0 ;  /* 0x0000000a0d007223 */ /* 0x000fce0000000000 */
.L_x_23:
[----:B------:R-:W-:Y:S05]  /*14c0*/  BSYNC.RECONVERGENT B4 ;  /* 0x0000000000047941 */ /* 0x000fea0003800200 */
.L_x_21:
[----:B------:R-:W-:Y:S01]  /*14d0*/  FSETP.GEU.AND P0, PT, R0, RZ, PT ;  /* 0x000000ff0000720b */ /* 0x000fe20003f0e000 */
[----:B------:R-:W-:Y:S01]  /*14e0*/  BSSY.RECONVERGENT B4, `(.L_x_24) ;  /* 0x0000006000047945 */ /* 0x000fe20003800200 */
[----:B------:R-:W-:-:S11]  /*14f0*/  HFMA2 R10, -RZ, RZ, 0, 0 ;  /* 0x00000000ff0a7431 */ /* 0x000fd600000001ff */
[----:B------:R-:W-:Y:S05]  /*1500*/  @!P0 BRA `(.L_x_25) ;  /* 0x00000000000c8947 */ /* 0x000fea0003800000 */
[----:B------:R-:W-:Y:S01]  /*1510*/  FSETP.GT.AND P0, PT, R0, 255, PT ;  /* 0x437f00000000780b */ /* 0x000fe20003f04000 */
[----:B------:R-:W-:-:S12]  /*1520*/  IMAD.MOV.U32 R10, RZ, RZ, 0x437f0000 ;  /* 0x437f0000ff0a7424 */ /* 0x000fd800078e00ff */
[----:B------:R-:W-:-:S07]  /*1530*/  @!P0 MOV R10, R0 ;  /* 0x00000000000a8202 */ /* 0x000fce0000000f00 */
.L_x_25:
[----:B------:R-:W-:Y:S05]  /*1540*/  BSYNC.RECONVERGENT B4 ;  /* 0x0000000000047941 */ /* 0x000fea0003800200 */
.L_x_24:
[----:B------:R-:W0:Y:S02]  /*1550*/  F2I.U32.TRUNC.NTZ R13, R10 ;  /* 0x0000000a000d7305 */ /* 0x000e24000020f000 */
[----:B0-----:R0:W-:Y:S01]  /*1560*/  STG.E.U8 desc[UR8][R6.64+0x2], R13 ;  /* 0x0000020d06007986 */ /* 0x0011e2000c101108 */
[----:B------:R-:W-:Y:S05]  /*1570*/  BRA `(.L_x_26) ;  /* 0x0000000000087947 */ /* 0x000fea0003800000 */
.L_x_20:
[----:B------:R-:W-:Y:S05]  /*1580*/  BSYNC.RELIABLE B3 ;  /* 0x0000000000037941 */ /* 0x000fea0003800100 */
.L_x_19:
[----:B------:R4:W-:Y:S02]  /*1590*/  STG.E.U8 desc[UR8][R6.64+0x2], RZ ;  /* 0x000002ff06007986 */ /* 0x0009e4000c101108 */
.L_x_26:
[----:B------:R-:W-:Y:S05]  /*15a0*/  BSYNC.RECONVERGENT B2 ;  /* 0x0000000000027941 */ /* 0x000fea0003800200 */
.L_x_18:
        /* <DEDUP_REMOVED lines=12> */
[----:B------:R-:W5:Y:S02]  /*1670*/  I2F.RP R15, R10 ;  /* 0x0000000a000f7306 */ /* 0x000f640000209400 */
[----:B------:R-:W-:Y:S02]  /*1680*/  IABS R19, R14 ;  /* 0x0000000e00137213 */ /* 0x000fe40000000000 */
[----:B------:R-:W-:-:S04]  /*1690*/  ISETP.GE.AND P1, PT, R14, RZ, PT ;  /* 0x000000ff0e00720c */ /* 0x000fc80003f26270 */
[----:B-----5:R-:W5:Y:S02]  /*16a0*/  MUFU.RCP R15, R15 ;  /* 0x0000000f000f7308 */ /* 0x020f640000001000 */
[----:B-----5:R-:W-:-:S06]  /*16b0*/  IADD3 R16, PT, PT, R15, 0xffffffe, RZ ;  /* 0x0ffffffe0f107810 */ /* 0x020fcc0007ffe0ff */
        /* <DEDUP_REMOVED lines=39> */
[----:B------:R-:W5:Y:S04]  /*1930*/  LDG.E.U8 R15, desc[UR8][R4.64+0x2] ;  /* 0x00000208040f7981 */ /* 0x000f68000c1e1100 */
[----:B------:R-:W2:Y:S04]  /*1940*/  LDG.E.U8 R17, desc[UR8][R12.64+-0x1] ;  /* 0xffffff080c117981 */ /* 0x000ea8000c1e1100 */
[----:B------:R-:W4:Y:S04]  /*1950*/  LDG.E.U8 R23, desc[UR8][R12.64+0x1] ;  /* 0x000001080c177981 */ /* 0x000f28000c1e1100 */
[----:B------:R-:W4:Y:S04]  /*1960*/  LDG.E.U8 R19, desc[UR8][R2.64+0x5] ;  /* 0x0000050802137981 */ /* 0x000f28000c1e1100 */
[----:B------:R-:W4:Y:S04]  /*1970*/  LDG.E.U8 R21, desc[UR8][R4.64+0x4] ;  /* 0x0000040804157981 */ /* 0x000f28000c1e1100 */
[----:B------:R-:W4:Y:S01]  /*1980*/  LDG.E.U8 R27, desc[UR8][R12.64] ;  /* 0x000000080c1b7981 */ /* 0x000f22000c1e1100 */
[----:B------:R-:W-:Y:S01]  /*1990*/  BSSY.RECONVERGENT B5, `(.L_x_30) ;  /* 0x000001b000057945 */ /* 0x000fe20003800200 */
[----:B---3--:R-:W-:-:S02]  /*19a0*/  IMAD R8, R25, UR19, R0 ;  /* 0x0000001319087c24 */ /* 0x008fc4000f8e0200 */
[C---:B-----5:R-:W-:Y:S02]  /*19b0*/  IMAD R0, R15.reuse, UR17, R0 ;  /* 0x000000110f007c24 */ /* 0x060fe4000f8e0200 */
[----:B------:R-:W-:-:S03]  /*19c0*/  IMAD R8, R15, UR20, R8 ;  /* 0x000000140f087c24 */ /* 0x000fc6000f8e0208 */
[----:B--2---:R-:W-:Y:S01]  /*19d0*/  IADD3 R0, PT, PT, R0, R17, RZ ;  /* 0x0000001100007210 */ /* 0x004fe20007ffe0ff */
[----:B----4-:R-:W-:-:S04]  /*19e0*/  IMAD.IADD R8, R23, 0x1, R8 ;  /* 0x0000000117087824 */ /* 0x010fc800078e0208 */
        /* <DEDUP_REMOVED lines=17> */
.L_x_31:
[----:B--2---:R-:W-:Y:S01]  /*1b00*/  FMUL.FTZ R0, R3, R2 ;  /* 0x0000000203007220 */ /* 0x004fe20000410000 */
[----:B------:R-:W-:-:S03]  /*1b10*/  FMUL.FTZ R2, R2, 0.5 ;  /* 0x3f00000002027820 */ /* 0x000fc60000410000 */
[----:B------:R-:W-:-:S04]  /*1b20*/  FFMA R3, -R0, R0, R3 ;  /* 0x0000000000037223 */ /* 0x000fc80000000103 */
[----:B------:R-:W-:-:S07]  /*1b30*/  FFMA R0, R3, R2, R0 ;  /* 0x0000000203007223 */ /* 0x000fce0000000000 */
.L_x_32:
[----:B------:R-:W-:Y:S05]  /*1b40*/  BSYNC.RECONVERGENT B5 ;  /* 0x0000000000057941 */ /* 0x000fea0003800200 */
.L_x_30:
[----:B------:R-:W-:Y:S01]  /*1b50*/  FSETP.GEU.AND P0, PT, R0, RZ, PT ;  /* 0x000000ff0000720b */ /* 0x000fe20003f0e000 */
[----:B------:R-:W-:Y:S01]  /*1b60*/  BSSY.RECONVERGENT B5, `(.L_x_33) ;  /* 0x0000006000057945 */ /* 0x000fe20003800200 */
[----:B------:R-:W-:-:S11]  /*1b70*/  HFMA2 R2, -RZ, RZ, 0, 0 ;  /* 0x00000000ff027431 */ /* 0x000fd600000001ff */
[----:B------:R-:W-:Y:S05]  /*1b80*/  @!P0 BRA `(.L_x_34) ;  /* 0x00000000000c8947 */ /* 0x000fea0003800000 */
[----:B------:R-:W-:Y:S01]  /*1b90*/  FSETP.GT.AND P0, PT, R0, 255, PT ;  /* 0x437f00000000780b */ /* 0x000fe20003f04000 */
[----:B------:R-:W-:-:S12]  /*1ba0*/  IMAD.MOV.U32 R2, RZ, RZ, 0x437f0000 ;  /* 0x437f0000ff027424 */ /* 0x000fd800078e00ff */
[----:B------:R-:W-:-:S07]  /*1bb0*/  @!P0 MOV R2, R0 ;  /* 0x0000000000028202 */ /* 0x000fce0000000f00 */
.L_x_34:
[----:B------:R-:W-:Y:S05]  /*1bc0*/  BSYNC.RECONVERGENT B5 ;  /* 0x0000000000057941 */ /* 0x000fea0003800200 */
.L_x_33:
[----:B------:R-:W0:Y:S02]  /*1bd0*/  F2I.U32.TRUNC.NTZ R3, R2 ;  /* 0x0000000200037305 */ /* 0x000e24000020f000 */
[----:B0-----:R0:W-:Y:S01]  /*1be0*/  STG.E.U8 desc[UR8][R6.64+0x3], R3 ;  /* 0x0000030306007986 */ /* 0x0011e2000c101108 */
[----:B------:R-:W-:Y:S05]  /*1bf0*/  BRA `(.L_x_35) ;  /* 0x0000000000087947 */ /* 0x000fea0003800000 */
.L_x_29:
[----:B------:R-:W-:Y:S05]  /*1c00*/  BSYNC.RELIABLE B4 ;  /* 0x0000000000047941 */ /* 0x000fea0003800100 */
.L_x_28:
[----:B------:R0:W-:Y:S02]  /*1c10*/  STG.E.U8 desc[UR8][R6.64+0x3], RZ ;  /* 0x000003ff06007986 */ /* 0x0001e4000c101108 */
.L_x_35:
[----:B------:R-:W-:Y:S05]  /*1c20*/  BSYNC.RECONVERGENT B2 ;  /* 0x0000000000027941 */ /* 0x000fea0003800200 */
.L_x_27:
[----:B------:R-:W-:Y:S05]  /*1c30*/  WARPSYNC.ALL ;  /* 0x0000000000007948 */ /* 0x000fea0003800000 */
[----:B------:R-:W-:Y:S05]  /*1c40*/  BRA.U UP0, `(.L_x_36) ;  /* 0xffffffe500347547 */ /* 0x000fea000b83ffff */
[----:B------:R-:W-:Y:S05]  /*1c50*/  EXIT ;  /* 0x000000000000794d */ /* 0x000fea0003800000 */
        .weak           $__internal_0_$__cuda_sm20_sqrt_rn_f32_slowpath
        .type           $__internal_0_$__cuda_sm20_sqrt_rn_f32_slowpath,@function
        .size           $__internal_0_$__cuda_sm20_sqrt_rn_f32_slowpath,(.L_x_40 - $__internal_0_$__cuda_sm20_sqrt_rn_f32_slowpath)
$__internal_0_$__cuda_sm20_sqrt_rn_f32_slowpath:
[----:B------:R-:W-:-:S13]  /*1c60*/  LOP3.LUT P0, RZ, R0, 0x7fffffff, RZ, 0xc0, !PT ;  /* 0x7fffffff00ff7812 */ /* 0x000fda000780c0ff */
[----:B------:R-:W-:Y:S01]  /*1c70*/  @!P0 IMAD.MOV.U32 R10, RZ, RZ, R0 ;  /* 0x000000ffff0a8224 */ /* 0x000fe200078e0000 */
[----:B------:R-:W-:Y:S06]  /*1c80*/  @!P0 BRA `(.L_x_37) ;  /* 0x0000000000408947 */ /* 0x000fec0003800000 */
[----:B------:R-:W-:-:S13]  /*1c90*/  FSETP.GEU.FTZ.AND P0, PT, R0, RZ, PT ;  /* 0x000000ff0000720b */ /* 0x000fda0003f1e000 */
[----:B------:R-:W-:Y:S01]  /*1ca0*/  @!P0 MOV R10, 0x7fffffff ;  /* 0x7fffffff000a8802 */ /* 0x000fe20000000f00 */
[----:B------:R-:W-:Y:S06]  /*1cb0*/  @!P0 BRA `(.L_x_37) ;  /* 0x0000000000348947 */ /* 0x000fec0003800000 */
[----:B------:R-:W-:-:S13]  /*1cc0*/  FSETP.GTU.FTZ.AND P0, PT, |R0|, +INF , PT ;  /* 0x7f8000000000780b */ /* 0x000fda0003f1c200 */
[----:B------:R-:W-:Y:S01]  /*1cd0*/  @P0 FADD.FTZ R10, R0, 1 ;  /* 0x3f800000000a0421 */ /* 0x000fe20000010000 */
[----:B------:R-:W-:Y:S06]  /*1ce0*/  @P0 BRA `(.L_x_37) ;  /* 0x0000000000280947 */ /* 0x000fec0003800000 */
[----:B------:R-:W-:-:S13]  /*1cf0*/  FSETP.NEU.FTZ.AND P0, PT, |R0|, +INF , PT ;  /* 0x7f8000000000780b */ /* 0x000fda0003f1d200 */
[----:B------:R-:W-:-:S04]  /*1d00*/  @P0 FFMA R12, R0, 1.84467440737095516160e+19, RZ ;  /* 0x5f800000000c0823 */ /* 0x000fc800000000ff */
[----:B------:R-:W0:Y:S02]  /*1d10*/  @P0 MUFU.RSQ R13, R12 ;  /* 0x0000000c000d0308 */ /* 0x000e240000001400 */
[----:B0-----:R-:W-:Y:S01]  /*1d20*/  @P0 FMUL.FTZ R15, R12, R13 ;  /* 0x0000000d0c0f0220 */ /* 0x001fe20000410000 */
[----:B------:R-:W-:-:S03]  /*1d30*/  @P0 FMUL.FTZ R13, R13, 0.5 ;  /* 0x3f0000000d0d0820 */ /* 0x000fc60000410000 */
[----:B------:R-:W-:-:S04]  /*1d40*/  @P0 FADD.FTZ R10, -R15, -RZ ;  /* 0x800000ff0f0a0221 */ /* 0x000fc80000010100 */
[----:B------:R-:W-:Y:S01]  /*1d50*/  @P0 FFMA R14, R15, R10, R12 ;  /* 0x0000000a0f0e0223 */ /* 0x000fe2000000000c */
[----:B------:R-:W-:-:S03]  /*1d60*/  @!P0 IMAD.MOV.U32 R10, RZ, RZ, R0 ;  /* 0x000000ffff0a8224 */ /* 0x000fc600078e0000 */
[----:B------:R-:W-:-:S04]  /*1d70*/  @P0 FFMA R13, R14, R13, R15 ;  /* 0x0000000d0e0d0223 */ /* 0x000fc8000000000f */
[----:B------:R-:W-:-:S07]  /*1d80*/  @P0 FMUL.FTZ R10, R13, 2.3283064365386962891e-10 ;  /* 0x2f8000000d0a0820 */ /* 0x000fce0000410000 */
.L_x_37:
[----:B------:R-:W-:Y:S02]  /*1d90*/  HFMA2 R13, -RZ, RZ, 0, 0 ;  /* 0x00000000ff0d7431 */ /* 0x000fe400000001ff */
[----:B------:R-:W-:Y:S01]  /*1da0*/  IMAD.MOV.U32 R12, RZ, RZ, R16 ;  /* 0x000000ffff0c7224 */ /* 0x000fe200078e0010 */
[----:B------:R-:W-:-:S03]  /*1db0*/  MOV R0, R10 ;  /* 0x0000000a00007202 */ /* 0x000fc60000000f00 */
[----:B------:R-:W-:Y:S05]  /*1dc0*/  RET.REL.NODEC R12 `(_Z10cuda_sobelPhS_ii) ;  /* 0xffffffe00c8c7950 */ /* 0x000fea0003c3ffff */
.L_x_38:
[----:B------:R-:W-:-:S00]  /*1dd0*/  BRA `(.L_x_38) ;  /* 0xfffffffc00fc7947 */ /* 0x000fc0000383ffff */
[----:B------:R-:W-:-:S00]  /*1de0*/  NOP ;  /* 0x0000000000007918 */ /* 0x000fc00000000000 */
        /* <DEDUP_REMOVED lines=9> */
.L_x_40:


//--------------------- .text._Z9cuda_grayPhiiS_i --------------------------
	.section	.text._Z9cuda_grayPhiiS_i,"ax",@progbits
	.align	128
        .global         _Z9cuda_grayPhiiS_i
        .type           _Z9cuda_grayPhiiS_i,@function
        .size           _Z9cuda_grayPhiiS_i,(.L_x_42 - _Z9cuda_grayPhiiS_i)
        .other          _Z9cuda_grayPhiiS_i,@"STO_CUDA_ENTRY STV_DEFAULT"
_Z9cuda_grayPhiiS_i:
.text._Z9cuda_grayPhiiS_i:
[----:B------:R-:W-:Y:S01]  /*0000*/  LDC R1, c[0x0][0x37c] ;  /* 0x0000df00ff017b82 */ /* 0x000fe20000000800 */
[----:B------:R-:W0:Y:S01]  /*0010*/  S2R R3, SR_TID.X ;  /* 0x0000000000037919 */ /* 0x000e220000002100 */
[----:B------:R-:W1:Y:S06]  /*0020*/  LDCU.64 UR8, c[0x0][0x388] ;  /* 0x00007100ff0877ac */ /* 0x000e6c0008000a00 */
[----:B------:R-:W0:Y:S01]  /*0030*/  S2UR UR6, SR_CTAID.X ;  /* 0x00000000000679c3 */ /* 0x000e220000002500 */
[----:B------:R-:W2:Y:S07]  /*0040*/  LDCU UR7, c[0x0][0x398] ;  /* 0x00007300ff0777ac */ /* 0x000eae0008000800 */
[----:B------:R-:W0:Y:S01]  /*0050*/  LDC R0, c[0x0][0x360] ;  /* 0x0000d800ff007b82 */ /* 0x000e220000000800 */
[----:B-1----:R-:W-:-:S04]  /*0060*/  UIMAD.WIDE UR4, UR8, 0x55555556, URZ ;  /* 0x55555556080478a5 */ /* 0x002fc8000f8e02ff */
[----:B------:R-:W-:Y:S01]  /*0070*/  ULEA.HI UR5, UR5, UR5, URZ, 0x1 ;  /* 0x0000000505057291 */ /* 0x000fe2000f8f08ff */
[----:B0-----:R-:W-:-:S05]  /*0080*/  IMAD R0, R0, UR6, R3 ;  /* 0x0000000600007c24 */ /* 0x001fca000f8e0203 */
[C---:B------:R-:W-:Y:S02]  /*0090*/  VIADD R8, R0.reuse, UR5 ;  /* 0x0000000500087c36 */ /* 0x040fe40008000000 */
[----:B------:R-:W-:-:S03]  /*00a0*/  IMAD R0, R0, 0x3, RZ ;  /* 0x0000000300007824 */ /* 0x000fc600078e02ff */
[----:B--2---:R-:W-:-:S04]  /*00b0*/  ISETP.GE.AND P0, PT, R8, UR7, PT ;  /* 0x0000000708007c0c */ /* 0x004fc8000bf06270 */
[C---:B------:R-:W-:Y:S01]  /*00c0*/  ISETP.GE.U32.OR P0, PT, R0.reuse, UR9, P0 ;  /* 0x0000000900007c0c */ /* 0x040fe20008706470 */
[----:B------:R-:W-:-:S12]  /*00d0*/  VIADD R0, R0, UR8 ;  /* 0x0000000800007c36 */ /* 0x000fd80008000000 */
[----:B------:R-:W-:Y:S05]  /*00e0*/  @P0 EXIT ;  /* 0x000000000000094d */ /* 0x000fea0003800000 */
[----:B------:R-:W0:Y:S01]  /*00f0*/  LDCU.64 UR6, c[0x0][0x380] ;  /* 0x00007000ff0677ac */ /* 0x000e220008000a00 */
[----:B------:R-:W1:Y:S01]  /*0100*/  LDCU.64 UR4, c[0x0][0x358] ;  /* 0x00006b00ff0477ac */ /* 0x000e620008000a00 */
[----:B------:R-:W2:Y:S01]  /*0110*/  LDCU UR8, c[0x3][0x50] ;  /* 0x00c00a00ff0877ac */ /* 0x000ea20008000800 */
[----:B------:R-:W3:Y:S01]  /*0120*/  LDCU.64 UR10, c[0x0][0x390] ;  /* 0x00007200ff0a77ac */ /* 0x000ee20008000a00 */
[----:B0-----:R-:W-:-:S04]  /*0130*/  IADD3 R2, P0, PT, R0, UR6, RZ ;  /* 0x0000000600027c10 */ /* 0x001fc8000ff1e0ff */
[----:B------:R-:W-:Y:S01]  /*0140*/  LEA.HI.X.SX32 R3, R0, UR7, 0x1, P0 ;  /* 0x0000000700037c11 */ /* 0x000fe200080f0eff */
[----:B------:R-:W0:Y:S04]  /*0150*/  LDCU.64 UR6, c[0x3][0x48] ;  /* 0x00c00900ff0677ac */ /* 0x000e280008000a00 */
[----:B-1----:R-:W4:Y:S04]  /*0160*/  LDG.E.U8 R4, desc[UR4][R2.64+0x1] ;  /* 0x0000010402047981 */ /* 0x002f28000c1e1100 */
[----:B------:R-:W5:Y:S04]  /*0170*/  LDG.E.U8 R0, desc[UR4][R2.64] ;  /* 0x0000000402007981 */ /* 0x000f68000c1e1100 */
[----:B------:R3:W2:Y:S02]  /*0180*/  LDG.E.U8 R6, desc[UR4][R2.64+0x2] ;  /* 0x0000020402067981 */ /* 0x0006a4000c1e1100 */
[----:B---3--:R-:W-:-:S04]  /*0190*/  IADD3 R2, P0, PT, R8, UR10, RZ ;  /* 0x0000000a08027c10 */ /* 0x008fc8000ff1e0ff */
[----:B------:R-:W-:Y:S02]  /*01a0*/  LEA.HI.X.SX32 R3, R8, UR11, 0x1, P0 ;  /* 0x0000000b08037c11 */ /* 0x000fe400080f0eff */
[----:B----4-:R-:W-:Y:S02]  /*01b0*/  I2FP.F32.U32 R4, R4 ;  /* 0x0000000400047245 */ /* 0x010fe40000201000 */
[----:B-----5:R-:W-:-:S03]  /*01c0*/  I2FP.F32.U32 R0, R0 ;  /* 0x0000000000007245 */ /* 0x020fc60000201000 */
[----:B0-----:R-:W-:Y:S01]  /*01d0*/  FMUL R5, R4, UR7 ;  /* 0x0000000704057c20 */ /* 0x001fe20008400000 */
[----:B--2---:R-:W-:-:S03]  /*01e0*/  I2FP.F32.U32 R7, R6 ;  /* 0x0000000600077245 */ /* 0x004fc60000201000 */
[----:B------:R-:W-:-:S04]  /*01f0*/  FFMA R0, R0, UR6, R5 ;  /* 0x0000000600007c23 */ /* 0x000fc80008000005 */
[----:B------:R-:W-:-:S04]  /*0200*/  FFMA R0, R7, UR8, R0 ;  /* 0x0000000807007c23 */ /* 0x000fc80008000000 */
[----:B------:R-:W0:Y:S02]  /*0210*/  F2I.U32.TRUNC.NTZ R5, R0 ;  /* 0x0000000000057305 */ /* 0x000e24000020f000 */
[----:B0-----:R-:W-:Y:S01]  /*0220*/  STG.E.U8 desc[UR4][R2.64], R5 ;  /* 0x0000000502007986 */ /* 0x001fe2000c101104 */
[----:B------:R-:W-:Y:S05]  /*0230*/  EXIT ;  /* 0x000000000000794d */ /* 0x000fea0003800000 */
.L_x_39:
        /* <DEDUP_REMOVED lines=12> */
.L_x_42:


//--------------------- .nv.shared.reserved.0     --------------------------
	.section	.nv.shared.reserved.0,"aw",@nobits
	.weak		__nv_reservedSMEM_offset_0_alias
	.size		__nv_reservedSMEM_offset_0_alias, 0, 64
	.other		__nv_reservedSMEM_offset_0_alias,@"STO_CUDA_RESERVED_SHARED STV_DEFAULT"
__nv_reservedSMEM_offset_0_alias:
	.zero		0
	.zero		64


//--------------------- .nv.constant0._Z10cuda_sobelPhS_ii --------------------------
	.section	.nv.constant0._Z10cuda_sobelPhS_ii,"a",@progbits
	.sectionflags	@""
	.align	4
.nv.constant0._Z10cuda_sobelPhS_ii:
	.zero		920


//--------------------- .nv.constant0._Z9cuda_grayPhiiS_i --------------------------
	.section	.nv.constant0._Z9cuda_grayPhiiS_i,"a",@progbits
	.sectionflags	@""
	.align	4
.nv.constant0._Z9cuda_grayPhiiS_i:
	.zero		924


//--------------------- SYMBOLS --------------------------

	.type		.nv.reservedSmem.offset0,@object
	.size		.nv.reservedSmem.offset0,0x4
